	.target	sm_100a

	.elftype	@"ET_EXEC"


//--------------------- .note.nv.tkinfo           --------------------------
	.section	.note.nv.tkinfo,"",@"SHT_NOTE"
	.sectionflags	@"SHF_NOTE_NV_TKINFO"
	.tkinfo
        /*0018*/ 	.word	0x00000002
        /*0030*/ 	.string	""
        /*0030*/ 	.string	"ptxas"
        /*0030*/ 	.string	"Cuda compilation tools, release 13.0, V13.0.88"
        /*0030*/ 	.string	"Build cuda_13.0.r13.0/compiler.36424714_0"
        /*0030*/ 	.string	"-arch sm_100a -m 64 "



//--------------------- .note.nv.cuinfo           --------------------------
	.section	.note.nv.cuinfo,"",@"SHT_NOTE"
	.sectionflags	@"SHF_NOTE_NV_CUINFO"
        /*0018*/ 	.short	0x0002
        /*001a*/ 	.short	0x0064
        /*001c*/ 	.short	0x0082
	.zero		2


//--------------------- .nv.info                  --------------------------
	.section	.nv.info,"",@"SHT_CUDA_INFO"
	.align	4


	//----- nvinfo : EIATTR_REGCOUNT
	.align		4
        /*0000*/ 	.byte	0x04, 0x2f
        /*0002*/ 	.short	(.L_19 - .L_18)
	.align		4
.L_18:
        /*0004*/ 	.word	index@(_ZN7cutlass13device_kernelINS_4gemm6kernel13GemmUniversalIN4cute5tupleIJiiiiEEENS1_10collective13CollectiveMmaINS1_35MainloopSm100TmaUmmaWarpSpecializedILi4ELi2ELi4ENS5_IJNS4_1CILi8EEENSA_ILi1EEESC_EEEEENS5_IJNSA_ILi256EEENSA_ILi64EEESG_EEENS_10tfloat32_tENS5_IJlSC_lEEESI_SJ_NS4_8TiledMMAINS4_8MMA_AtomIJNS4_23SM100_MMA_TF32_2x1SM_SSISI_SI_fLi256ELi64ELNS4_4UMMA5MajorE0ELSO_0ELNSN_7ScaleInE0ELSP_0EEEEEENS4_6LayoutINS5_IJSC_SC_SC_EEENS5_IJNSA_ILi0EEESU_SU_EEEEENS5_IJNS4_10UnderscoreESX_SX_EEEEENS4_18SM100_TMA_2SM_LOADENS4_14ComposedLayoutINS4_7SwizzleILi3ELi4ELi3EEENS4_18smem_ptr_flag_bitsILi32EEENSS_INS5_IJSB_NSA_ILi32EEEEEENS5_IJS16_SC_EEEEEEEvNS4_8identityENS4_28SM100_TMA_2SM_LOAD_MULTICASTES1A_vS1B_EENS_8epilogue10collective18CollectiveEpilogueINS1E_23Sm100TmaWarpSpecializedILi4ELi2ELi16ELb1ELb0EEEJNS5_IJNSA_ILi128EEESG_SG_EEENS5_IJNSS_IS1J_SC_EENSS_INSA_ILi16EEESC_EEEEESI_SJ_SI_SJ_NS1E_6fusion15FusionCallbacksIS1I_NS1P_17LinearCombinationISI_fSI_fLNS_15FloatRoundStyleE2EEES1K_S1O_JEEENS4_5SM1004TMEM4LOAD26SM100_TMEM_LOAD_32dp32b16xENS4_13SM90_TMA_LOADENS11_INS12_ILi2ELi4ELi3EEES15_NSS_INS5_IJSB_S1M_EEENS5_IJS1M_SC_EEEEEEENS4_39AutoVectorizingCopyWithAssumedAlignmentILi128EEENS4_14SM90_TMA_STOREES24_S26_S26_EEEvvEEEEvNT_6ParamsE)
        /*0008*/ 	.word	0x00000050


	//----- nvinfo : EIATTR_FRAME_SIZE
	.align		4
.L_19:
        /*000c*/ 	.byte	0x04, 0x11
        /*000e*/ 	.short	(.L_21 - .L_20)
	.align		4
.L_20:
        /*0010*/ 	.word	index@($__internal_2_$__cuda_sm10x_tcgen05_guardrail_trap_unallocated_columns_being_dealloced)
        /*0014*/ 	.word	0x00000000


	//----- nvinfo : EIATTR_FRAME_SIZE
	.align		4
.L_21:
        /*0018*/ 	.byte	0x04, 0x11
        /*001a*/ 	.short	(.L_23 - .L_22)
	.align		4
.L_22:
        /*001c*/ 	.word	index@($__internal_1_$__cuda_sm10x_tcgen05_guardrail_trap_phase_invalid_during_alloc)
        /*0020*/ 	.word	0x00000000


	//----- nvinfo : EIATTR_FRAME_SIZE
	.align		4
.L_23:
        /*0024*/ 	.byte	0x04, 0x11
        /*0026*/ 	.short	(.L_25 - .L_24)
	.align		4
.L_24:
        /*0028*/ 	.word	index@($__internal_0_$__cuda_sm10x_tcgen05_guardrail_trap_col_being_dealloced_not_returned_by_alloc)
        /*002c*/ 	.word	0x00000000


	//----- nvinfo : EIATTR_FRAME_SIZE
	.align		4
.L_25:
        /*0030*/ 	.byte	0x04, 0x11
        /*0032*/ 	.short	(.L_27 - .L_26)
	.align		4
.L_26:
        /*0034*/ 	.word	index@(_ZN7cutlass13device_kernelINS_4gemm6kernel13GemmUniversalIN4cute5tupleIJiiiiEEENS1_10collective13CollectiveMmaINS1_35MainloopSm100TmaUmmaWarpSpecializedILi4ELi2ELi4ENS5_IJNS4_1CILi8EEENSA_ILi1EEESC_EEEEENS5_IJNSA_ILi256EEENSA_ILi64EEESG_EEENS_10tfloat32_tENS5_IJlSC_lEEESI_SJ_NS4_8TiledMMAINS4_8MMA_AtomIJNS4_23SM100_MMA_TF32_2x1SM_SSISI_SI_fLi256ELi64ELNS4_4UMMA5MajorE0ELSO_0ELNSN_7ScaleInE0ELSP_0EEEEEENS4_6LayoutINS5_IJSC_SC_SC_EEENS5_IJNSA_ILi0EEESU_SU_EEEEENS5_IJNS4_10UnderscoreESX_SX_EEEEENS4_18SM100_TMA_2SM_LOADENS4_14ComposedLayoutINS4_7SwizzleILi3ELi4ELi3EEENS4_18smem_ptr_flag_bitsILi32EEENSS_INS5_IJSB_NSA_ILi32EEEEEENS5_IJS16_SC_EEEEEEEvNS4_8identityENS4_28SM100_TMA_2SM_LOAD_MULTICASTES1A_vS1B_EENS_8epilogue10collective18CollectiveEpilogueINS1E_23Sm100TmaWarpSpecializedILi4ELi2ELi16ELb1ELb0EEEJNS5_IJNSA_ILi128EEESG_SG_EEENS5_IJNSS_IS1J_SC_EENSS_INSA_ILi16EEESC_EEEEESI_SJ_SI_SJ_NS1E_6fusion15FusionCallbacksIS1I_NS1P_17LinearCombinationISI_fSI_fLNS_15FloatRoundStyleE2EEES1K_S1O_JEEENS4_5SM1004TMEM4LOAD26SM100_TMEM_LOAD_32dp32b16xENS4_13SM90_TMA_LOADENS11_INS12_ILi2ELi4ELi3EEES15_NSS_INS5_IJSB_S1M_EEENS5_IJS1M_SC_EEEEEEENS4_39AutoVectorizingCopyWithAssumedAlignmentILi128EEENS4_14SM90_TMA_STOREES24_S26_S26_EEEvvEEEEvNT_6ParamsE)
        /*0038*/ 	.word	0x00000000


	//----- nvinfo : EIATTR_MIN_STACK_SIZE
	.align		4
.L_27:
        /*003c*/ 	.byte	0x04, 0x12
        /*003e*/ 	.short	(.L_29 - .L_28)
	.align		4
.L_28:
        /*0040*/ 	.word	index@(_ZN7cutlass13device_kernelINS_4gemm6kernel13GemmUniversalIN4cute5tupleIJiiiiEEENS1_10collective13CollectiveMmaINS1_35MainloopSm100TmaUmmaWarpSpecializedILi4ELi2ELi4ENS5_IJNS4_1CILi8EEENSA_ILi1EEESC_EEEEENS5_IJNSA_ILi256EEENSA_ILi64EEESG_EEENS_10tfloat32_tENS5_IJlSC_lEEESI_SJ_NS4_8TiledMMAINS4_8MMA_AtomIJNS4_23SM100_MMA_TF32_2x1SM_SSISI_SI_fLi256ELi64ELNS4_4UMMA5MajorE0ELSO_0ELNSN_7ScaleInE0ELSP_0EEEEEENS4_6LayoutINS5_IJSC_SC_SC_EEENS5_IJNSA_ILi0EEESU_SU_EEEEENS5_IJNS4_10UnderscoreESX_SX_EEEEENS4_18SM100_TMA_2SM_LOADENS4_14ComposedLayoutINS4_7SwizzleILi3ELi4ELi3EEENS4_18smem_ptr_flag_bitsILi32EEENSS_INS5_IJSB_NSA_ILi32EEEEEENS5_IJS16_SC_EEEEEEEvNS4_8identityENS4_28SM100_TMA_2SM_LOAD_MULTICASTES1A_vS1B_EENS_8epilogue10collective18CollectiveEpilogueINS1E_23Sm100TmaWarpSpecializedILi4ELi2ELi16ELb1ELb0EEEJNS5_IJNSA_ILi128EEESG_SG_EEENS5_IJNSS_IS1J_SC_EENSS_INSA_ILi16EEESC_EEEEESI_SJ_SI_SJ_NS1E_6fusion15FusionCallbacksIS1I_NS1P_17LinearCombinationISI_fSI_fLNS_15FloatRoundStyleE2EEES1K_S1O_JEEENS4_5SM1004TMEM4LOAD26SM100_TMEM_LOAD_32dp32b16xENS4_13SM90_TMA_LOADENS11_INS12_ILi2ELi4ELi3EEES15_NSS_INS5_IJSB_S1M_EEENS5_IJS1M_SC_EEEEEEENS4_39AutoVectorizingCopyWithAssumedAlignmentILi128EEENS4_14SM90_TMA_STOREES24_S26_S26_EEEvvEEEEvNT_6ParamsE)
        /*0044*/ 	.word	0x00000000
.L_29:


//--------------------- .nv.compat                --------------------------
	.section	.nv.compat,"",@"SHT_CUDA_COMPAT_INFO"
	.align	4
        /*0000*/ 	.byte	0x02, 0x09, 0x01, 0x00, 0x02, 0x02, 0x02, 0x00, 0x02, 0x05, 0x05, 0x00, 0x03, 0x07, 0x01, 0x01
        /*0010*/ 	.byte	0x02, 0x03, 0x01, 0x00, 0x02, 0x06, 0x01, 0x00, 0x04, 0x0b, 0x08, 0x00, 0x09, 0x00, 0x00, 0x00
        /*0020*/ 	.byte	0x00, 0x00, 0x00, 0x00


//--------------------- .nv.info._ZN7cutlass13device_kernelINS_4gemm6kernel13GemmUniversalIN4cute5tupleIJiiiiEEENS1_10collective13CollectiveMmaINS1_35MainloopSm100TmaUmmaWarpSpecializedILi4ELi2ELi4ENS5_IJNS4_1CILi8EEENSA_ILi1EEESC_EEEEENS5_IJNSA_ILi256EEENSA_ILi64EEESG_EEENS_10tfloat32_tENS5_IJlSC_lEEESI_SJ_NS4_8TiledMMAINS4_8MMA_AtomIJNS4_23SM100_MMA_TF32_2x1SM_SSISI_SI_fLi256ELi64ELNS4_4UMMA5MajorE0ELSO_0ELNSN_7ScaleInE0ELSP_0EEEEEENS4_6LayoutINS5_IJSC_SC_SC_EEENS5_IJNSA_ILi0EEESU_SU_EEEEENS5_IJNS4_10UnderscoreESX_SX_EEEEENS4_18SM100_TMA_2SM_LOADENS4_14ComposedLayoutINS4_7SwizzleILi3ELi4ELi3EEENS4_18smem_ptr_flag_bitsILi32EEENSS_INS5_IJSB_NSA_ILi32EEEEEENS5_IJS16_SC_EEEEEEEvNS4_8identityENS4_28SM100_TMA_2SM_LOAD_MULTICASTES1A_vS1B_EENS_8epilogue10collective18CollectiveEpilogueINS1E_23Sm100TmaWarpSpecializedILi4ELi2ELi16ELb1ELb0EEEJNS5_IJNSA_ILi128EEESG_SG_EEENS5_IJNSS_IS1J_SC_EENSS_INSA_ILi16EEESC_EEEEESI_SJ_SI_SJ_NS1E_6fusion15FusionCallbacksIS1I_NS1P_17LinearCombinationISI_fSI_fLNS_15FloatRoundStyleE2EEES1K_S1O_JEEENS4_5SM1004TMEM4LOAD26SM100_TMEM_LOAD_32dp32b16xENS4_13SM90_TMA_LOADENS11_INS12_ILi2ELi4ELi3EEES15_NSS_INS5_IJSB_S1M_EEENS5_IJS1M_SC_EEEEEEENS4_39AutoVectorizingCopyWithAssumedAlignmentILi128EEENS4_14SM90_TMA_STOREES24_S26_S26_EEEvvEEEEvNT_6ParamsE --------------------------
	.section	.nv.info._ZN7cutlass13device_kernelINS_4gemm6kernel13GemmUniversalIN4cute5tupleIJiiiiEEENS1_10collective13CollectiveMmaINS1_35MainloopSm100TmaUmmaWarpSpecializedILi4ELi2ELi4ENS5_IJNS4_1CILi8EEENSA_ILi1EEESC_EEEEENS5_IJNSA_ILi256EEENSA_ILi64EEESG_EEENS_10tfloat32_tENS5_IJlSC_lEEESI_SJ_NS4_8TiledMMAINS4_8MMA_AtomIJNS4_23SM100_MMA_TF32_2x1SM_SSISI_SI_fLi256ELi64ELNS4_4UMMA5MajorE0ELSO_0ELNSN_7ScaleInE0ELSP_0EEEEEENS4_6LayoutINS5_IJSC_SC_SC_EEENS5_IJNSA_ILi0EEESU_SU_EEEEENS5_IJNS4_10UnderscoreESX_SX_EEEEENS4_18SM100_TMA_2SM_LOADENS4_14ComposedLayoutINS4_7SwizzleILi3ELi4ELi3EEENS4_18smem_ptr_flag_bitsILi32EEENSS_INS5_IJSB_NSA_ILi32EEEEEENS5_IJS16_SC_EEEEEEEvNS4_8identityENS4_28SM100_TMA_2SM_LOAD_MULTICASTES1A_vS1B_EENS_8epilogue10collective18CollectiveEpilogueINS1E_23Sm100TmaWarpSpecializedILi4ELi2ELi16ELb1ELb0EEEJNS5_IJNSA_ILi128EEESG_SG_EEENS5_IJNSS_IS1J_SC_EENSS_INSA_ILi16EEESC_EEEEESI_SJ_SI_SJ_NS1E_6fusion15FusionCallbacksIS1I_NS1P_17LinearCombinationISI_fSI_fLNS_15FloatRoundStyleE2EEES1K_S1O_JEEENS4_5SM1004TMEM4LOAD26SM100_TMEM_LOAD_32dp32b16xENS4_13SM90_TMA_LOADENS11_INS12_ILi2ELi4ELi3EEES15_NSS_INS5_IJSB_S1M_EEENS5_IJS1M_SC_EEEEEEENS4_39AutoVectorizingCopyWithAssumedAlignmentILi128EEENS4_14SM90_TMA_STOREES24_S26_S26_EEEvvEEEEvNT_6ParamsE,"",@"SHT_CUDA_INFO"
	.sectionflags	@""
	.align	4


	//----- nvinfo : EIATTR_CUDA_API_VERSION
	.align		4
        /*0000*/ 	.byte	0x04, 0x37
        /*0002*/ 	.short	(.L_31 - .L_30)
.L_30:
        /*0004*/ 	.word	0x00000082


	//----- nvinfo : EIATTR_KPARAM_INFO
	.align		4
.L_31:
        /*0008*/ 	.byte	0x04, 0x17
        /*000a*/ 	.short	(.L_33 - .L_32)
.L_32:
        /*000c*/ 	.word	0x00000000
        /*0010*/ 	.short	0x0000
        /*0012*/ 	.short	0x0000
        /*0014*/ 	.byte	0x00, 0xf0, 0x01, 0x20


	//----- nvinfo : EIATTR_AT_ENTRY_FRAGMENTS
	.align		4
.L_33:
        /*0018*/ 	.byte	0x04, 0x4f
        /*001a*/ 	.short	(.L_35 - .L_34)


	//   ....[0]....
.L_34:
        /*001c*/ 	.word	0x00000007


	//----- nvinfo : EIATTR_RESERVED_SMEM_USED
	.align		4
.L_35:
        /*0020*/ 	.byte	0x01, 0x41
	.zero		2


	//----- nvinfo : EIATTR_SPARSE_MMA_MASK
	.align		4
        /*0024*/ 	.byte	0x03, 0x50
        /*0026*/ 	.short	0x0000


	//----- nvinfo : EIATTR_TCGEN05_2CTA_USED
	.align		4
        /*0028*/ 	.byte	0x01, 0x52
	.zero		2


	//----- nvinfo : EIATTR_MAXREG_COUNT
	.align		4
        /*002c*/ 	.byte	0x03, 0x1b
        /*002e*/ 	.short	0x00ff


	//----- nvinfo : EIATTR_NUM_BARRIERS
	.align		4
        /*0030*/ 	.byte	0x02, 0x4c
        /*0032*/ 	.byte	0x07
	.zero		1


	//----- nvinfo : EIATTR_EXTERNS
	.align		4
        /*0034*/ 	.byte	0x04, 0x0f
        /*0036*/ 	.short	(.L_37 - .L_36)


	//   ....[0]....
	.align		4
.L_36:
        /*0038*/ 	.word	index@(__assertfail)


	//----- nvinfo : EIATTR_MERCURY_ISA_VERSION
	.align		4
.L_37:
        /*003c*/ 	.byte	0x03, 0x5f
        /*003e*/ 	.short	0x0101


	//----- nvinfo : EIATTR_INT_WARP_WIDE_INSTR_OFFSETS
	.align		4
        /*0040*/ 	.byte	0x04, 0x31
        /*0042*/ 	.short	(.L_39 - .L_38)


	//   ....[0]....
.L_38:
        /*0044*/ 	.word	0x00000d70


	//   ....[1]....
        /*0048*/ 	.word	0x00000e10


	//   ....[2]....
        /*004c*/ 	.word	0x000046e0


	//   ....[3]....
        /*0050*/ 	.word	0x00004700


	//   ....[4]....
        /*0054*/ 	.word	0x00004730


	//   ....[5]....
        /*0058*/ 	.word	0x000052f0


	//   ....[6]....
        /*005c*/ 	.word	0x00005350


	//   ....[7]....
        /*0060*/ 	.word	0x00005440


	//   ....[8]....
        /*0064*/ 	.word	0x000054c0


	//   ....[9]....
        /*0068*/ 	.word	0x000055c0


	//   ....[10]....
        /*006c*/ 	.word	0x00005650


	//   ....[11]....
        /*0070*/ 	.word	0x00005750


	//   ....[12]....
        /*0074*/ 	.word	0x00005800


	//----- nvinfo : EIATTR_COOP_GROUP_MASK_REGIDS
	.align		4
.L_39:
        /*0078*/ 	.byte	0x04, 0x29
        /*007a*/ 	.short	(.L_41 - .L_40)


	//   ....[0]....
.L_40:
        /*007c*/ 	.word	0xffffffff


	//   ....[1]....
        /*0080*/ 	.word	0xffffffff


	//   ....[2]....
        /*0084*/ 	.word	0xffffffff


	//   ....[3]....
        /*0088*/ 	.word	0xffffffff


	//   ....[4]....
        /*008c*/ 	.word	0xffffffff


	//   ....[5]....
        /*0090*/ 	.word	0xffffffff


	//   ....[6]....
        /*0094*/ 	.word	0xffffffff


	//   ....[7]....
        /*0098*/ 	.word	0xffffffff


	//   ....[8]....
        /*009c*/ 	.word	0xffffffff


	//   ....[9]....
        /*00a0*/ 	.word	0xffffffff


	//   ....[10]....
        /*00a4*/ 	.word	0xffffffff


	//   ....[11]....
        /*00a8*/ 	.word	0xffffffff


	//   ....[12]....
        /*00ac*/ 	.word	0xffffffff


	//   ....[13]....
        /*00b0*/ 	.word	0xffffffff


	//----- nvinfo : EIATTR_COOP_GROUP_INSTR_OFFSETS
	.align		4
.L_41:
        /*00b4*/ 	.byte	0x04, 0x28
        /*00b6*/ 	.short	(.L_43 - .L_42)


	//   ....[0]....
.L_42:
        /*00b8*/ 	.word	0x000000b0


	//   ....[1]....
        /*00bc*/ 	.word	0x00000520


	//   ....[2]....
        /*00c0*/ 	.word	0x000006e0


	//   ....[3]....
        /*00c4*/ 	.word	0x00000870


	//   ....[4]....
        /*00c8*/ 	.word	0x00000960


	//   ....[5]....
        /*00cc*/ 	.word	0x00000ac0


	//   ....[6]....
        /*00d0*/ 	.word	0x00000c50


	//   ....[7]....
        /*00d4*/ 	.word	0x00000e90


	//   ....[8]....
        /*00d8*/ 	.word	0x00002450


	//   ....[9]....
        /*00dc*/ 	.word	0x00003300


	//   ....[10]....
        /*00e0*/ 	.word	0x000037d0


	//   ....[11]....
        /*00e4*/ 	.word	0x00003800


	//   ....[12]....
        /*00e8*/ 	.word	0x000045e0


	//   ....[13]....
        /*00ec*/ 	.word	0x000047f0


	//----- nvinfo : EIATTR_VRC_CTA_INIT_COUNT
	.align		4
.L_43:
        /*00f0*/ 	.byte	0x02, 0x4a
        /*00f2*/ 	.byte	0x80
	.zero		1


	//----- nvinfo : EIATTR_SYSCALL_OFFSETS
	.align		4
        /*00f4*/ 	.byte	0x04, 0x46
        /*00f6*/ 	.short	(.L_45 - .L_44)


	//   ....[0]....
.L_44:
        /*00f8*/ 	.word	0x00006450


	//   ....[1]....
        /*00fc*/ 	.word	0x00006540


	//   ....[2]....
        /*0100*/ 	.word	0x00006d10


	//   ....[3]....
        /*0104*/ 	.word	0x00007690


	//   ....[4]....
        /*0108*/ 	.word	0x00007ff0


	//   ....[5]....
        /*010c*/ 	.word	0x00008950


	//----- nvinfo : EIATTR_MBARRIER_INSTR_OFFSETS
	.align		4
.L_45:
        /*0110*/ 	.byte	0x04, 0x39
        /*0112*/ 	.short	(.L_47 - .L_46)


	//   ....[0]....
.L_46:
        /*0114*/ 	.word	0x00000650
        /*0118*/ 	.word	0x000000ff
        /*011c*/ 	.word	0x00000000
        /*0120*/ 	.short	0x0100
        /*0122*/ 	.byte	0x04
	.zero		1


	//   ....[1]....
        /*0124*/ 	.word	0x00000660
        /*0128*/ 	.word	0x000000ff
        /*012c*/ 	.word	0x00000020
        /*0130*/ 	.short	0x0100
        /*0132*/ 	.byte	0x04
	.zero		1


	//   ....[2]....
        /*0134*/ 	.word	0x00000670
        /*0138*/ 	.word	0x000000ff
        /*013c*/ 	.word	0x00000008
        /*0140*/ 	.short	0x0100
        /*0142*/ 	.byte	0x04
	.zero		1


	//   ....[3]....
        /*0144*/ 	.word	0x00000680
        /*0148*/ 	.word	0x000000ff
        /*014c*/ 	.word	0x00000028
        /*0150*/ 	.short	0x0100
        /*0152*/ 	.byte	0x04
	.zero		1


	//   ....[4]....
        /*0154*/ 	.word	0x00000690
        /*0158*/ 	.word	0x000000ff
        /*015c*/ 	.word	0x00000010
        /*0160*/ 	.short	0x0100
        /*0162*/ 	.byte	0x04
	.zero		1


	//   ....[5]....
        /*0164*/ 	.word	0x000006a0
        /*0168*/ 	.word	0x000000ff
        /*016c*/ 	.word	0x00000030
        /*0170*/ 	.short	0x0100
        /*0172*/ 	.byte	0x04
	.zero		1


	//   ....[6]....
        /*0174*/ 	.word	0x000006b0
        /*0178*/ 	.word	0x000000ff
        /*017c*/ 	.word	0x00000018
        /*0180*/ 	.short	0x0100
        /*0182*/ 	.byte	0x04
	.zero		1


	//   ....[7]....
        /*0184*/ 	.word	0x000006c0
        /*0188*/ 	.word	0x000000ff
        /*018c*/ 	.word	0x00000038
        /*0190*/ 	.short	0x0100
        /*0192*/ 	.byte	0x04
	.zero		1


	//   ....[8]....
        /*0194*/ 	.word	0x000007e0
        /*0198*/ 	.word	0x000000ff
        /*019c*/ 	.word	0x00000040
        /*01a0*/ 	.short	0x0100
        /*01a2*/ 	.byte	0x04
	.zero		1


	//   ....[9]....
        /*01a4*/ 	.word	0x000007f0
        /*01a8*/ 	.word	0x000000ff
        /*01ac*/ 	.word	0x00000060
        /*01b0*/ 	.short	0x0100
        /*01b2*/ 	.byte	0x04
	.zero		1


	//   ....[10]....
        /*01b4*/ 	.word	0x00000800
        /*01b8*/ 	.word	0x000000ff
        /*01bc*/ 	.word	0x00000048
        /*01c0*/ 	.short	0x0100
        /*01c2*/ 	.byte	0x04
	.zero		1


	//   ....[11]....
        /*01c4*/ 	.word	0x00000810
        /*01c8*/ 	.word	0x000000ff
        /*01cc*/ 	.word	0x00000068
        /*01d0*/ 	.short	0x0100
        /*01d2*/ 	.byte	0x04
	.zero		1


	//   ....[12]....
        /*01d4*/ 	.word	0x00000820
        /*01d8*/ 	.word	0x000000ff
        /*01dc*/ 	.word	0x00000050
        /*01e0*/ 	.short	0x0100
        /*01e2*/ 	.byte	0x04
	.zero		1


	//   ....[13]....
        /*01e4*/ 	.word	0x00000830
        /*01e8*/ 	.word	0x000000ff
        /*01ec*/ 	.word	0x00000070
        /*01f0*/ 	.short	0x0100
        /*01f2*/ 	.byte	0x04
	.zero		1


	//   ....[14]....
        /*01f4*/ 	.word	0x00000840
        /*01f8*/ 	.word	0x000000ff
        /*01fc*/ 	.word	0x00000058
        /*0200*/ 	.short	0x0100
        /*0202*/ 	.byte	0x04
	.zero		1


	//   ....[15]....
        /*0204*/ 	.word	0x00000850
        /*0208*/ 	.word	0x000000ff
        /*020c*/ 	.word	0x00000078
        /*0210*/ 	.short	0x0100
        /*0212*/ 	.byte	0x04
	.zero		1


	//   ....[16]....
        /*0214*/ 	.word	0x00000930
        /*0218*/ 	.word	0x000000ff
        /*021c*/ 	.word	0x00000080
        /*0220*/ 	.short	0x0100
        /*0222*/ 	.byte	0x06
	.zero		1


	//   ....[17]....
        /*0224*/ 	.word	0x00000940
        /*0228*/ 	.word	0x000000ff
        /*022c*/ 	.word	0x00000088
        /*0230*/ 	.short	0x0100
        /*0232*/ 	.byte	0x06
	.zero		1


	//   ....[18]....
        /*0234*/ 	.word	0x00000a70
        /*0238*/ 	.word	0x000000ff
        /*023c*/ 	.word	0x00000090
        /*0240*/ 	.short	0x0100
        /*0242*/ 	.byte	0x06
	.zero		1


	//   ....[19]....
        /*0244*/ 	.word	0x00000a80
        /*0248*/ 	.word	0x000000ff
        /*024c*/ 	.word	0x000000a0
        /*0250*/ 	.short	0x0100
        /*0252*/ 	.byte	0x06
	.zero		1


	//   ....[20]....
        /*0254*/ 	.word	0x00000a90
        /*0258*/ 	.word	0x000000ff
        /*025c*/ 	.word	0x00000098
        /*0260*/ 	.short	0x0100
        /*0262*/ 	.byte	0x06
	.zero		1


	//   ....[21]....
        /*0264*/ 	.word	0x00000aa0
        /*0268*/ 	.word	0x000000ff
        /*026c*/ 	.word	0x000000a8
        /*0270*/ 	.short	0x0100
        /*0272*/ 	.byte	0x06
	.zero		1


	//   ....[22]....
        /*0274*/ 	.word	0x00000bc0
        /*0278*/ 	.word	0x000000ff
        /*027c*/ 	.word	0x000000b0
        /*0280*/ 	.short	0x0100
        /*0282*/ 	.byte	0x04
	.zero		1


	//   ....[23]....
        /*0284*/ 	.word	0x00000bd0
        /*0288*/ 	.word	0x000000ff
        /*028c*/ 	.word	0x000000d0
        /*0290*/ 	.short	0x0100
        /*0292*/ 	.byte	0x04
	.zero		1


	//   ....[24]....
        /*0294*/ 	.word	0x00000be0
        /*0298*/ 	.word	0x000000ff
        /*029c*/ 	.word	0x000000b8
        /*02a0*/ 	.short	0x0100
        /*02a2*/ 	.byte	0x04
	.zero		1


	//   ....[25]....
        /*02a4*/ 	.word	0x00000bf0
        /*02a8*/ 	.word	0x000000ff
        /*02ac*/ 	.word	0x000000d8
        /*02b0*/ 	.short	0x0100
        /*02b2*/ 	.byte	0x04
	.zero		1


	//   ....[26]....
        /*02b4*/ 	.word	0x00000c00
        /*02b8*/ 	.word	0x000000ff
        /*02bc*/ 	.word	0x000000c0
        /*02c0*/ 	.short	0x0100
        /*02c2*/ 	.byte	0x04
	.zero		1


	//   ....[27]....
        /*02c4*/ 	.word	0x00000c10
        /*02c8*/ 	.word	0x000000ff
        /*02cc*/ 	.word	0x000000e0
        /*02d0*/ 	.short	0x0100
        /*02d2*/ 	.byte	0x04
	.zero		1


	//   ....[28]....
        /*02d4*/ 	.word	0x00000c20
        /*02d8*/ 	.word	0x000000ff
        /*02dc*/ 	.word	0x000000c8
        /*02e0*/ 	.short	0x0100
        /*02e2*/ 	.byte	0x04
	.zero		1


	//   ....[29]....
        /*02e4*/ 	.word	0x00000c30
        /*02e8*/ 	.word	0x000000ff
        /*02ec*/ 	.word	0x000000e8
        /*02f0*/ 	.short	0x0100
        /*02f2*/ 	.byte	0x04
	.zero		1


	//   ....[30]....
        /*02f4*/ 	.word	0x00000d20
        /*02f8*/ 	.word	0x000000ff
        /*02fc*/ 	.word	0x000000f0
        /*0300*/ 	.short	0x0100
        /*0302*/ 	.byte	0x04
	.zero		1


	//   ....[31]....
        /*0304*/ 	.word	0x00000d30
        /*0308*/ 	.word	0x000000ff
        /*030c*/ 	.word	0x00000100
        /*0310*/ 	.short	0x0100
        /*0312*/ 	.byte	0x04
	.zero		1


	//   ....[32]....
        /*0314*/ 	.word	0x00000d40
        /*0318*/ 	.word	0x000000ff
        /*031c*/ 	.word	0x000000f8
        /*0320*/ 	.short	0x0100
        /*0322*/ 	.byte	0x04
	.zero		1


	//   ....[33]....
        /*0324*/ 	.word	0x00000d50
        /*0328*/ 	.word	0x000000ff
        /*032c*/ 	.word	0x00000108
        /*0330*/ 	.short	0x0100
        /*0332*/ 	.byte	0x04
	.zero		1


	//   ....[34]....
        /*0334*/ 	.word	0x00000e50
        /*0338*/ 	.word	0x000000ff
        /*033c*/ 	.word	0x00000110
        /*0340*/ 	.short	0x0100
        /*0342*/ 	.byte	0x06
	.zero		1


	//   ....[35]....
        /*0344*/ 	.word	0x00001aa0
        /*0348*/ 	.word	0x00000003
        /*034c*/ 	.word	0x00000100
        /*0350*/ 	.short	0x010a
        /*0352*/ 	.byte	0xff
	.zero		1


	//   ....[36]....
        /*0354*/ 	.word	0x00001ad0
        /*0358*/ 	.word	0x00000003
        /*035c*/ 	.word	0x000000f0
        /*0360*/ 	.short	0x0101
        /*0362*/ 	.byte	0xff
	.zero		1


	//   ....[37]....
        /*0364*/ 	.word	0x00001b90
        /*0368*/ 	.word	0x000000ff
        /*036c*/ 	.word	0x00000020
        /*0370*/ 	.short	0x010a
        /*0372*/ 	.byte	0x04
	.zero		1


	//   ....[38]....
        /*0374*/ 	.word	0x00001c60
        /*0378*/ 	.word	0x000000ff
        /*037c*/ 	.word	0x00000020
        /*0380*/ 	.short	0x010a
        /*0382*/ 	.byte	0x21
	.zero		1


	//   ....[39]....
        /*0384*/ 	.word	0x00001e10
        /*0388*/ 	.word	0x000000ff
        /*038c*/ 	.word	0x00000020
        /*0390*/ 	.short	0x010a
        /*0392*/ 	.byte	0x05
	.zero		1


	//   ....[40]....
        /*0394*/ 	.word	0x00001ff0
        /*0398*/ 	.word	0x000000ff
        /*039c*/ 	.word	0x00000088
        /*03a0*/ 	.short	0x0101
        /*03a2*/ 	.byte	0x0e
	.zero		1


	//   ....[41]....
        /*03a4*/ 	.word	0x00002010
        /*03a8*/ 	.word	0x000000ff
        /*03ac*/ 	.word	0x00000020
        /*03b0*/ 	.short	0x010a
        /*03b2*/ 	.byte	0x04
	.zero		1


	//   ....[42]....
        /*03b4*/ 	.word	0x00002090
        /*03b8*/ 	.word	0x000000ff
        /*03bc*/ 	.word	0x00000020
        /*03c0*/ 	.short	0x010a
        /*03c2*/ 	.byte	0x07
	.zero		1


	//   ....[43]....
        /*03c4*/ 	.word	0x000021d0
        /*03c8*/ 	.word	0x000000ff
        /*03cc*/ 	.word	0x00000020
        /*03d0*/ 	.short	0x010a
        /*03d2*/ 	.byte	0x04
	.zero		1


	//   ....[44]....
        /*03d4*/ 	.word	0x00002480
        /*03d8*/ 	.word	0x00000003
        /*03dc*/ 	.word	0x00000090
        /*03e0*/ 	.short	0x010a
        /*03e2*/ 	.byte	0xff
	.zero		1


	//   ....[45]....
        /*03e4*/ 	.word	0x000025d0
        /*03e8*/ 	.word	0x00000000
        /*03ec*/ 	.word	0x00000000
        /*03f0*/ 	.short	0x0101
        /*03f2*/ 	.byte	0xff
	.zero		1


	//   ....[46]....
        /*03f4*/ 	.word	0x00002b80
        /*03f8*/ 	.word	0x000000ff
        /*03fc*/ 	.word	0x00000000
        /*0400*/ 	.short	0x010a
        /*0402*/ 	.byte	0x04
	.zero		1


	//   ....[47]....
        /*0404*/ 	.word	0x00002c10
        /*0408*/ 	.word	0x000000ff
        /*040c*/ 	.word	0x00000000
        /*0410*/ 	.short	0x010a
        /*0412*/ 	.byte	0x05
	.zero		1


	//   ....[48]....
        /*0414*/ 	.word	0x00002ca0
        /*0418*/ 	.word	0x000000ff
        /*041c*/ 	.word	0x00000000
        /*0420*/ 	.short	0x010a
        /*0422*/ 	.byte	0x05
	.zero		1


	//   ....[49]....
        /*0424*/ 	.word	0x00002d40
        /*0428*/ 	.word	0x00000000
        /*042c*/ 	.word	0x00000000
        /*0430*/ 	.short	0x010a
        /*0432*/ 	.byte	0xff
	.zero		1


	//   ....[50]....
        /*0434*/ 	.word	0x00002e60
        /*0438*/ 	.word	0x00000002
        /*043c*/ 	.word	0x000000f0
        /*0440*/ 	.short	0x010a
        /*0442*/ 	.byte	0xff
	.zero		1


	//   ....[51]....
        /*0444*/ 	.word	0x00002ec0
        /*0448*/ 	.word	0x00000004
        /*044c*/ 	.word	0x00000000
        /*0450*/ 	.short	0x0101
        /*0452*/ 	.byte	0xff
	.zero		1


	//   ....[52]....
        /*0454*/ 	.word	0x00002ee0
        /*0458*/ 	.word	0x000000ff
        /*045c*/ 	.word	0x000000a0
        /*0460*/ 	.short	0x010a
        /*0462*/ 	.byte	0x04
	.zero		1


	//   ....[53]....
        /*0464*/ 	.word	0x00003000
        /*0468*/ 	.word	0x00000002
        /*046c*/ 	.word	0x00000090
        /*0470*/ 	.short	0x010a
        /*0472*/ 	.byte	0xff
	.zero		1


	//   ....[54]....
        /*0474*/ 	.word	0x00003110
        /*0478*/ 	.word	0x00000002
        /*047c*/ 	.word	0x00000000
        /*0480*/ 	.short	0x0101
        /*0482*/ 	.byte	0xff
	.zero		1


	//   ....[55]....
        /*0484*/ 	.word	0x000031a0
        /*0488*/ 	.word	0x000000ff
        /*048c*/ 	.word	0x000000a0
        /*0490*/ 	.short	0x0106
        /*0492*/ 	.byte	0x04
	.zero		1


	//   ....[56]....
        /*0494*/ 	.word	0x000031c0
        /*0498*/ 	.word	0x000000ff
        /*049c*/ 	.word	0x000000a0
        /*04a0*/ 	.short	0x010a
        /*04a2*/ 	.byte	0x04
	.zero		1


	//   ....[57]....
        /*04a4*/ 	.word	0x00003250
        /*04a8*/ 	.word	0x000000ff
        /*04ac*/ 	.word	0x000000a0
        /*04b0*/ 	.short	0x0106
        /*04b2*/ 	.byte	0x07
	.zero		1


	//   ....[58]....
        /*04b4*/ 	.word	0x00003290
        /*04b8*/ 	.word	0x00000000
        /*04bc*/ 	.word	0x000000a0
        /*04c0*/ 	.short	0x010a
        /*04c2*/ 	.byte	0xff
	.zero		1


	//   ....[59]....
        /*04c4*/ 	.word	0x000034d0
        /*04c8*/ 	.word	0x000000ff
        /*04cc*/ 	.word	0x00000008
        /*04d0*/ 	.short	0x010a
        /*04d2*/ 	.byte	0x05
	.zero		1


	//   ....[60]....
        /*04d4*/ 	.word	0x000034f0
        /*04d8*/ 	.word	0x000000ff
        /*04dc*/ 	.word	0x00000008
        /*04e0*/ 	.short	0x010a
        /*04e2*/ 	.byte	0x05
	.zero		1


	//   ....[61]....
        /*04e4*/ 	.word	0x00003680
        /*04e8*/ 	.word	0x000000ff
        /*04ec*/ 	.word	0x00000008
        /*04f0*/ 	.short	0x010a
        /*04f2*/ 	.byte	0x05
	.zero		1


	//   ....[62]....
        /*04f4*/ 	.word	0x000036a0
        /*04f8*/ 	.word	0x000000ff
        /*04fc*/ 	.word	0x00000008
        /*0500*/ 	.short	0x010a
        /*0502*/ 	.byte	0x05
	.zero		1


	//   ....[63]....
        /*0504*/ 	.word	0x00003760
        /*0508*/ 	.word	0x000000ff
        /*050c*/ 	.word	0x00000000
        /*0510*/ 	.short	0x0101
        /*0512*/ 	.byte	0x04
	.zero		1


	//   ....[64]....
        /*0514*/ 	.word	0x00003b20
        /*0518*/ 	.word	0x00000000
        /*051c*/ 	.word	0x00000090
        /*0520*/ 	.short	0x010a
        /*0522*/ 	.byte	0xff
	.zero		1


	//   ....[65]....
        /*0524*/ 	.word	0x00003be0
        /*0528*/ 	.word	0x00000000
        /*052c*/ 	.word	0x00000000
        /*0530*/ 	.short	0x0101
        /*0532*/ 	.byte	0xff
	.zero		1


	//   ....[66]....
        /*0534*/ 	.word	0x00003ca0
        /*0538*/ 	.word	0x000000ff
        /*053c*/ 	.word	0x00000000
        /*0540*/ 	.short	0x010a
        /*0542*/ 	.byte	0x04
	.zero		1


	//   ....[67]....
        /*0544*/ 	.word	0x00003cb0
        /*0548*/ 	.word	0x000000ff
        /*054c*/ 	.word	0x000000d0
        /*0550*/ 	.short	0x010a
        /*0552*/ 	.byte	0x2e
	.zero		1


	//   ....[68]....
        /*0554*/ 	.word	0x00003d60
        /*0558*/ 	.word	0x000000ff
        /*055c*/ 	.word	0x00000000
        /*0560*/ 	.short	0x010a
        /*0562*/ 	.byte	0x07
	.zero		1


	//   ....[69]....
        /*0564*/ 	.word	0x00003e90
        /*0568*/ 	.word	0x000000ff
        /*056c*/ 	.word	0x00000000
        /*0570*/ 	.short	0x010a
        /*0572*/ 	.byte	0x04
	.zero		1


	//   ....[70]....
        /*0574*/ 	.word	0x000042d0
        /*0578*/ 	.word	0x000000ff
        /*057c*/ 	.word	0x00000000
        /*0580*/ 	.short	0x010a
        /*0582*/ 	.byte	0x04
	.zero		1


	//   ....[71]....
        /*0584*/ 	.word	0x00004360
        /*0588*/ 	.word	0x000000ff
        /*058c*/ 	.word	0x00000000
        /*0590*/ 	.short	0x010a
        /*0592*/ 	.byte	0x05
	.zero		1


	//   ....[72]....
        /*0594*/ 	.word	0x000043f0
        /*0598*/ 	.word	0x000000ff
        /*059c*/ 	.word	0x00000000
        /*05a0*/ 	.short	0x010a
        /*05a2*/ 	.byte	0x05
	.zero		1


	//   ....[73]....
        /*05a4*/ 	.word	0x00004490
        /*05a8*/ 	.word	0x00000000
        /*05ac*/ 	.word	0x00000000
        /*05b0*/ 	.short	0x010a
        /*05b2*/ 	.byte	0xff
	.zero		1


	//   ....[74]....
        /*05b4*/ 	.word	0x000044d0
        /*05b8*/ 	.word	0x00000000
        /*05bc*/ 	.word	0x00000000
        /*05c0*/ 	.short	0x010a
        /*05c2*/ 	.byte	0xff
	.zero		1


	//   ....[75]....
        /*05c4*/ 	.word	0x00004540
        /*05c8*/ 	.word	0x000000ff
        /*05cc*/ 	.word	0x00000000
        /*05d0*/ 	.short	0x0101
        /*05d2*/ 	.byte	0x04
	.zero		1


	//   ....[76]....
        /*05d4*/ 	.word	0x00004580
        /*05d8*/ 	.word	0x000000ff
        /*05dc*/ 	.word	0x00000110
        /*05e0*/ 	.short	0x010a
        /*05e2*/ 	.byte	0x29
	.zero		1


	//   ....[77]....
        /*05e4*/ 	.word	0x000045d0
        /*05e8*/ 	.word	0x000000ff
        /*05ec*/ 	.word	0x00000000
        /*05f0*/ 	.short	0x0101
        /*05f2*/ 	.byte	0x04
	.zero		1


	//   ....[78]....
        /*05f4*/ 	.word	0x00004ab0
        /*05f8*/ 	.word	0x00000008
        /*05fc*/ 	.word	0x00000090
        /*0600*/ 	.short	0x010a
        /*0602*/ 	.byte	0xff
	.zero		1


	//   ....[79]....
        /*0604*/ 	.word	0x00004c20
        /*0608*/ 	.word	0x00000000
        /*060c*/ 	.word	0x00000000
        /*0610*/ 	.short	0x0101
        /*0612*/ 	.byte	0xff
	.zero		1


	//   ....[80]....
        /*0614*/ 	.word	0x00005100
        /*0618*/ 	.word	0x000000ff
        /*061c*/ 	.word	0x00000088
        /*0620*/ 	.short	0x010a
        /*0622*/ 	.byte	0x15
	.zero		1


	//   ....[81]....
        /*0624*/ 	.word	0x00005290
        /*0628*/ 	.word	0x000000ff
        /*062c*/ 	.word	0x00000060
        /*0630*/ 	.short	0x010a
        /*0632*/ 	.byte	0x15
	.zero		1


	//   ....[82]....
        /*0634*/ 	.word	0x000053e0
        /*0638*/ 	.word	0x000000ff
        /*063c*/ 	.word	0x00000040
        /*0640*/ 	.short	0x010b
        /*0642*/ 	.byte	0x15
	.zero		1


	//   ....[83]....
        /*0644*/ 	.word	0x00005400
        /*0648*/ 	.word	0x000000ff
        /*064c*/ 	.word	0x00000000
        /*0650*/ 	.short	0x0101
        /*0652*/ 	.byte	0x04
	.zero		1


	//   ....[84]....
        /*0654*/ 	.word	0x00005410
        /*0658*/ 	.word	0x000000ff
        /*065c*/ 	.word	0x00000068
        /*0660*/ 	.short	0x010a
        /*0662*/ 	.byte	0x15
	.zero		1


	//   ....[85]....
        /*0664*/ 	.word	0x00005560
        /*0668*/ 	.word	0x000000ff
        /*066c*/ 	.word	0x00000048
        /*0670*/ 	.short	0x010b
        /*0672*/ 	.byte	0x15
	.zero		1


	//   ....[86]....
        /*0674*/ 	.word	0x00005580
        /*0678*/ 	.word	0x000000ff
        /*067c*/ 	.word	0x00000000
        /*0680*/ 	.short	0x0101
        /*0682*/ 	.byte	0x04
	.zero		1


	//   ....[87]....
        /*0684*/ 	.word	0x00005590
        /*0688*/ 	.word	0x000000ff
        /*068c*/ 	.word	0x00000070
        /*0690*/ 	.short	0x010a
        /*0692*/ 	.byte	0x15
	.zero		1


	//   ....[88]....
        /*0694*/ 	.word	0x000056f0
        /*0698*/ 	.word	0x000000ff
        /*069c*/ 	.word	0x00000050
        /*06a0*/ 	.short	0x010b
        /*06a2*/ 	.byte	0x15
	.zero		1


	//   ....[89]....
        /*06a4*/ 	.word	0x00005710
        /*06a8*/ 	.word	0x000000ff
        /*06ac*/ 	.word	0x00000000
        /*06b0*/ 	.short	0x0101
        /*06b2*/ 	.byte	0x04
	.zero		1


	//   ....[90]....
        /*06b4*/ 	.word	0x00005720
        /*06b8*/ 	.word	0x000000ff
        /*06bc*/ 	.word	0x00000078
        /*06c0*/ 	.short	0x010a
        /*06c2*/ 	.byte	0x15
	.zero		1


	//   ....[91]....
        /*06c4*/ 	.word	0x00005910
        /*06c8*/ 	.word	0x000000ff
        /*06cc*/ 	.word	0x00000058
        /*06d0*/ 	.short	0x010b
        /*06d2*/ 	.byte	0x15
	.zero		1


	//   ....[92]....
        /*06d4*/ 	.word	0x00005920
        /*06d8*/ 	.word	0x000000ff
        /*06dc*/ 	.word	0x00000000
        /*06e0*/ 	.short	0x0101
        /*06e2*/ 	.byte	0x27
	.zero		1


	//   ....[93]....
        /*06e4*/ 	.word	0x00005950
        /*06e8*/ 	.word	0x000000ff
        /*06ec*/ 	.word	0x00000060
        /*06f0*/ 	.short	0x010a
        /*06f2*/ 	.byte	0x15
	.zero		1


	//   ....[94]....
        /*06f4*/ 	.word	0x00005970
        /*06f8*/ 	.word	0x000000ff
        /*06fc*/ 	.word	0x00000068
        /*0700*/ 	.short	0x010a
        /*0702*/ 	.byte	0x15
	.zero		1


	//   ....[95]....
        /*0704*/ 	.word	0x00005990
        /*0708*/ 	.word	0x000000ff
        /*070c*/ 	.word	0x00000070
        /*0710*/ 	.short	0x010a
        /*0712*/ 	.byte	0x15
	.zero		1


	//   ....[96]....
        /*0714*/ 	.word	0x000059d0
        /*0718*/ 	.word	0x00000000
        /*071c*/ 	.word	0x00000078
        /*0720*/ 	.short	0x010a
        /*0722*/ 	.byte	0xff
	.zero		1


	//   ....[97]....
        /*0724*/ 	.word	0x00005ce0
        /*0728*/ 	.word	0x00000003
        /*072c*/ 	.word	0x00000090
        /*0730*/ 	.short	0x010a
        /*0732*/ 	.byte	0xff
	.zero		1


	//   ....[98]....
        /*0734*/ 	.word	0x00005e60
        /*0738*/ 	.word	0x00000000
        /*073c*/ 	.word	0x00000000
        /*0740*/ 	.short	0x0101
        /*0742*/ 	.byte	0xff
	.zero		1


	//   ....[99]....
        /*0744*/ 	.word	0x000069d0
        /*0748*/ 	.word	0x000000ff
        /*074c*/ 	.word	0x00000040
        /*0750*/ 	.short	0x010a
        /*0752*/ 	.byte	0x2c
	.zero		1


	//   ....[100]....
        /*0754*/ 	.word	0x00006a10
        /*0758*/ 	.word	0x0000004b
        /*075c*/ 	.word	0x000000b0
        /*0760*/ 	.short	0x010a
        /*0762*/ 	.byte	0xff
	.zero		1


	//   ....[101]....
        /*0764*/ 	.word	0x00006b00
        /*0768*/ 	.word	0x000000ff
        /*076c*/ 	.word	0x00000040
        /*0770*/ 	.short	0x010a
        /*0772*/ 	.byte	0x2c
	.zero		1


	//   ....[102]....
        /*0774*/ 	.word	0x00006bf0
        /*0778*/ 	.word	0x0000004b
        /*077c*/ 	.word	0x000000b0
        /*0780*/ 	.short	0x010a
        /*0782*/ 	.byte	0xff
	.zero		1


	//   ....[103]....
        /*0784*/ 	.word	0x000073c0
        /*0788*/ 	.word	0x00000000
        /*078c*/ 	.word	0x00000000
        /*0790*/ 	.short	0x0101
        /*0792*/ 	.byte	0xff
	.zero		1


	//   ....[104]....
        /*0794*/ 	.word	0x000073d0
        /*0798*/ 	.word	0x00000003
        /*079c*/ 	.word	0x00000040
        /*07a0*/ 	.short	0x010a
        /*07a2*/ 	.byte	0xff
	.zero		1


	//   ....[105]....
        /*07a4*/ 	.word	0x000074b0
        /*07a8*/ 	.word	0x00000003
        /*07ac*/ 	.word	0x00000040
        /*07b0*/ 	.short	0x010a
        /*07b2*/ 	.byte	0xff
	.zero		1


	//   ....[106]....
        /*07b4*/ 	.word	0x00007d20
        /*07b8*/ 	.word	0x0000004d
        /*07bc*/ 	.word	0x00000000
        /*07c0*/ 	.short	0x0101
        /*07c2*/ 	.byte	0xff
	.zero		1


	//   ....[107]....
        /*07c4*/ 	.word	0x00007d40
        /*07c8*/ 	.word	0x00000000
        /*07cc*/ 	.word	0x00000040
        /*07d0*/ 	.short	0x010a
        /*07d2*/ 	.byte	0xff
	.zero		1


	//   ....[108]....
        /*07d4*/ 	.word	0x00007e10
        /*07d8*/ 	.word	0x00000000
        /*07dc*/ 	.word	0x00000040
        /*07e0*/ 	.short	0x010a
        /*07e2*/ 	.byte	0xff
	.zero		1


	//   ....[109]....
        /*07e4*/ 	.word	0x00008680
        /*07e8*/ 	.word	0x0000004d
        /*07ec*/ 	.word	0x00000000
        /*07f0*/ 	.short	0x0101
        /*07f2*/ 	.byte	0xff
	.zero		1


	//   ....[110]....
        /*07f4*/ 	.word	0x000086a0
        /*07f8*/ 	.word	0x00000000
        /*07fc*/ 	.word	0x00000040
        /*0800*/ 	.short	0x010a
        /*0802*/ 	.byte	0xff
	.zero		1


	//   ....[111]....
        /*0804*/ 	.word	0x00008770
        /*0808*/ 	.word	0x00000000
        /*080c*/ 	.word	0x00000040
        /*0810*/ 	.short	0x010a
        /*0812*/ 	.byte	0xff
	.zero		1


	//   ....[112]....
        /*0814*/ 	.word	0x00008a80
        /*0818*/ 	.word	0x0000004b
        /*081c*/ 	.word	0x00000000
        /*0820*/ 	.short	0x0101
        /*0822*/ 	.byte	0xff
	.zero		1


	//   ....[113]....
        /*0824*/ 	.word	0x00009030
        /*0828*/ 	.word	0x00000002
        /*082c*/ 	.word	0x00000000
        /*0830*/ 	.short	0x0101
        /*0832*/ 	.byte	0xff
	.zero		1


	//   ....[114]....
        /*0834*/ 	.word	0x000092c0
        /*0838*/ 	.word	0x000000ff
        /*083c*/ 	.word	0x00000000
        /*0840*/ 	.short	0x0101
        /*0842*/ 	.byte	0x04
	.zero		1


	//   ....[115]....
        /*0844*/ 	.word	0x000092e0
        /*0848*/ 	.word	0x00000003
        /*084c*/ 	.word	0x00000100
        /*0850*/ 	.short	0x010a
        /*0852*/ 	.byte	0xff
	.zero		1


	//   ....[116]....
        /*0854*/ 	.word	0x00009340
        /*0858*/ 	.word	0x00000000
        /*085c*/ 	.word	0x00000020
        /*0860*/ 	.short	0x010a
        /*0862*/ 	.byte	0xff
	.zero		1


	//   ....[117]....
        /*0864*/ 	.word	0x000093a0
        /*0868*/ 	.word	0x00000000
        /*086c*/ 	.word	0x00000020
        /*0870*/ 	.short	0x010a
        /*0872*/ 	.byte	0xff
	.zero		1


	//   ....[118]....
        /*0874*/ 	.word	0x000093f0
        /*0878*/ 	.word	0x00000003
        /*087c*/ 	.word	0x00000090
        /*0880*/ 	.short	0x010a
        /*0882*/ 	.byte	0xff
	.zero		1


	//   ....[119]....
        /*0884*/ 	.word	0x00009450
        /*0888*/ 	.word	0x00000000
        /*088c*/ 	.word	0x00000000
        /*0890*/ 	.short	0x010a
        /*0892*/ 	.byte	0xff
	.zero		1


	//   ....[120]....
        /*0894*/ 	.word	0x000094b0
        /*0898*/ 	.word	0x00000000
        /*089c*/ 	.word	0x00000000
        /*08a0*/ 	.short	0x010a
        /*08a2*/ 	.byte	0xff
	.zero		1


	//   ....[121]....
        /*08a4*/ 	.word	0x00009510
        /*08a8*/ 	.word	0x00000000
        /*08ac*/ 	.word	0x00000000
        /*08b0*/ 	.short	0x010a
        /*08b2*/ 	.byte	0xff
	.zero		1


	//   ....[122]....
        /*08b4*/ 	.word	0x00009560
        /*08b8*/ 	.word	0x00000002
        /*08bc*/ 	.word	0x000000f0
        /*08c0*/ 	.short	0x010a
        /*08c2*/ 	.byte	0xff
	.zero		1


	//   ....[123]....
        /*08c4*/ 	.word	0x000095c0
        /*08c8*/ 	.word	0x00000002
        /*08cc*/ 	.word	0x000000a0
        /*08d0*/ 	.short	0x010a
        /*08d2*/ 	.byte	0xff
	.zero		1


	//   ....[124]....
        /*08d4*/ 	.word	0x00009610
        /*08d8*/ 	.word	0x00000002
        /*08dc*/ 	.word	0x00000090
        /*08e0*/ 	.short	0x010a
        /*08e2*/ 	.byte	0xff
	.zero		1


	//   ....[125]....
        /*08e4*/ 	.word	0x00009670
        /*08e8*/ 	.word	0x00000000
        /*08ec*/ 	.word	0x000000a0
        /*08f0*/ 	.short	0x010a
        /*08f2*/ 	.byte	0xff
	.zero		1


	//   ....[126]....
        /*08f4*/ 	.word	0x000096d0
        /*08f8*/ 	.word	0x00000000
        /*08fc*/ 	.word	0x00000008
        /*0900*/ 	.short	0x010a
        /*0902*/ 	.byte	0xff
	.zero		1


	//   ....[127]....
        /*0904*/ 	.word	0x000097c0
        /*0908*/ 	.word	0x00000000
        /*090c*/ 	.word	0x00000008
        /*0910*/ 	.short	0x010a
        /*0912*/ 	.byte	0xff
	.zero		1


	//   ....[128]....
        /*0914*/ 	.word	0x00009810
        /*0918*/ 	.word	0x00000000
        /*091c*/ 	.word	0x00000090
        /*0920*/ 	.short	0x010a
        /*0922*/ 	.byte	0xff
	.zero		1


	//   ....[129]....
        /*0924*/ 	.word	0x00009870
        /*0928*/ 	.word	0x00000000
        /*092c*/ 	.word	0x000000d0
        /*0930*/ 	.short	0x010a
        /*0932*/ 	.byte	0xff
	.zero		1


	//   ....[130]....
        /*0934*/ 	.word	0x000098d0
        /*0938*/ 	.word	0x00000000
        /*093c*/ 	.word	0x00000000
        /*0940*/ 	.short	0x010a
        /*0942*/ 	.byte	0xff
	.zero		1


	//   ....[131]....
        /*0944*/ 	.word	0x00009930
        /*0948*/ 	.word	0x00000000
        /*094c*/ 	.word	0x00000000
        /*0950*/ 	.short	0x010a
        /*0952*/ 	.byte	0xff
	.zero		1


	//   ....[132]....
        /*0954*/ 	.word	0x00009990
        /*0958*/ 	.word	0x00000000
        /*095c*/ 	.word	0x00000000
        /*0960*/ 	.short	0x010a
        /*0962*/ 	.byte	0xff
	.zero		1


	//   ....[133]....
        /*0964*/ 	.word	0x000099f0
        /*0968*/ 	.word	0x00000000
        /*096c*/ 	.word	0x00000000
        /*0970*/ 	.short	0x010a
        /*0972*/ 	.byte	0xff
	.zero		1


	//   ....[134]....
        /*0974*/ 	.word	0x00009a50
        /*0978*/ 	.word	0x00000000
        /*097c*/ 	.word	0x00000110
        /*0980*/ 	.short	0x010a
        /*0982*/ 	.byte	0xff
	.zero		1


	//   ....[135]....
        /*0984*/ 	.word	0x00009aa0
        /*0988*/ 	.word	0x00000008
        /*098c*/ 	.word	0x00000090
        /*0990*/ 	.short	0x010a
        /*0992*/ 	.byte	0xff
	.zero		1


	//   ....[136]....
        /*0994*/ 	.word	0x00009b00
        /*0998*/ 	.word	0x00000000
        /*099c*/ 	.word	0x00000088
        /*09a0*/ 	.short	0x010a
        /*09a2*/ 	.byte	0xff
	.zero		1


	//   ....[137]....
        /*09a4*/ 	.word	0x00009b60
        /*09a8*/ 	.word	0x00000005
        /*09ac*/ 	.word	0x00000060
        /*09b0*/ 	.short	0x010a
        /*09b2*/ 	.byte	0xff
	.zero		1


	//   ....[138]....
        /*09b4*/ 	.word	0x00009bc0
        /*09b8*/ 	.word	0x00000005
        /*09bc*/ 	.word	0x00000068
        /*09c0*/ 	.short	0x010a
        /*09c2*/ 	.byte	0xff
	.zero		1


	//   ....[139]....
        /*09c4*/ 	.word	0x00009c20
        /*09c8*/ 	.word	0x00000005
        /*09cc*/ 	.word	0x00000070
        /*09d0*/ 	.short	0x010a
        /*09d2*/ 	.byte	0xff
	.zero		1


	//   ....[140]....
        /*09d4*/ 	.word	0x00009c80
        /*09d8*/ 	.word	0x00000005
        /*09dc*/ 	.word	0x00000078
        /*09e0*/ 	.short	0x010a
        /*09e2*/ 	.byte	0xff
	.zero		1


	//   ....[141]....
        /*09e4*/ 	.word	0x00009ce0
        /*09e8*/ 	.word	0x00000000
        /*09ec*/ 	.word	0x00000060
        /*09f0*/ 	.short	0x010a
        /*09f2*/ 	.byte	0xff
	.zero		1


	//   ....[142]....
        /*09f4*/ 	.word	0x00009d40
        /*09f8*/ 	.word	0x00000000
        /*09fc*/ 	.word	0x00000068
        /*0a00*/ 	.short	0x010a
        /*0a02*/ 	.byte	0xff
	.zero		1


	//   ....[143]....
        /*0a04*/ 	.word	0x00009da0
        /*0a08*/ 	.word	0x00000000
        /*0a0c*/ 	.word	0x00000070
        /*0a10*/ 	.short	0x010a
        /*0a12*/ 	.byte	0xff
	.zero		1


	//   ....[144]....
        /*0a14*/ 	.word	0x00009df0
        /*0a18*/ 	.word	0x00000003
        /*0a1c*/ 	.word	0x00000090
        /*0a20*/ 	.short	0x010a
        /*0a22*/ 	.byte	0xff
	.zero		1


	//   ....[145]....
        /*0a24*/ 	.word	0x00009e50
        /*0a28*/ 	.word	0x00000002
        /*0a2c*/ 	.word	0x00000040
        /*0a30*/ 	.short	0x010a
        /*0a32*/ 	.byte	0xff
	.zero		1


	//   ....[146]....
        /*0a34*/ 	.word	0x00009ea0
        /*0a38*/ 	.word	0x0000004b
        /*0a3c*/ 	.word	0x000000b0
        /*0a40*/ 	.short	0x010a
        /*0a42*/ 	.byte	0xff
	.zero		1


	//   ....[147]....
        /*0a44*/ 	.word	0x00009ef0
        /*0a48*/ 	.word	0x00000003
        /*0a4c*/ 	.word	0x00000040
        /*0a50*/ 	.short	0x010a
        /*0a52*/ 	.byte	0xff
	.zero		1


	//   ....[148]....
        /*0a54*/ 	.word	0x00009f40
        /*0a58*/ 	.word	0x00000000
        /*0a5c*/ 	.word	0x00000040
        /*0a60*/ 	.short	0x010a
        /*0a62*/ 	.byte	0xff
	.zero		1


	//   ....[149]....
        /*0a64*/ 	.word	0x00009f90
        /*0a68*/ 	.word	0x00000000
        /*0a6c*/ 	.word	0x00000040
        /*0a70*/ 	.short	0x010a
        /*0a72*/ 	.byte	0xff
	.zero		1


	//----- nvinfo : EIATTR_NUM_MBARRIERS
	.align		4
.L_47:
        /*0a74*/ 	.byte	0x03, 0x38
        /*0a76*/ 	.short	0x0023


	//----- nvinfo : EIATTR_EXIT_INSTR_OFFSETS
	.align		4
        /*0a78*/ 	.byte	0x04, 0x1c
        /*0a7a*/ 	.short	(.L_49 - .L_48)


	//   ....[0]....
.L_48:
        /*0a7c*/ 	.word	0x00002d70


	//   ....[1]....
        /*0a80*/ 	.word	0x00003260


	//   ....[2]....
        /*0a84*/ 	.word	0x000032c0


	//   ....[3]....
        /*0a88*/ 	.word	0x00004800


	//   ....[4]....
        /*0a8c*/ 	.word	0x00005a00


	//   ....[5]....
        /*0a90*/ 	.word	0x00005a40


	//   ....[6]....
        /*0a94*/ 	.word	0x000091b0


	//   ....[7]....
        /*0a98*/ 	.word	0x00009230


	//   ....[8]....
        /*0a9c*/ 	.word	0x00009260


	//   ....[9]....
        /*0aa0*/ 	.word	0x000092d0


	//----- nvinfo : EIATTR_MAX_THREADS
	.align		4
.L_49:
        /*0aa4*/ 	.byte	0x04, 0x05
        /*0aa6*/ 	.short	(.L_51 - .L_50)
.L_50:
        /*0aa8*/ 	.word	0x00000100
        /*0aac*/ 	.word	0x00000001
        /*0ab0*/ 	.word	0x00000001


	//----- nvinfo : EIATTR_CRS_STACK_SIZE
	.align		4
.L_51:
        /*0ab4*/ 	.byte	0x04, 0x1e
        /*0ab6*/ 	.short	(.L_53 - .L_52)
.L_52:
        /*0ab8*/ 	.word	0x00000000


	//----- nvinfo : EIATTR_CBANK_PARAM_SIZE
	.align		4
.L_53:
        /*0abc*/ 	.byte	0x03, 0x19
        /*0abe*/ 	.short	0x0800


	//----- nvinfo : EIATTR_PARAM_CBANK
	.align		4
        /*0ac0*/ 	.byte	0x04, 0x0a
        /*0ac2*/ 	.short	(.L_55 - .L_54)
	.align		4
.L_54:
        /*0ac4*/ 	.word	index@(.nv.constant0._ZN7cutlass13device_kernelINS_4gemm6kernel13GemmUniversalIN4cute5tupleIJiiiiEEENS1_10collective13CollectiveMmaINS1_35MainloopSm100TmaUmmaWarpSpecializedILi4ELi2ELi4ENS5_IJNS4_1CILi8EEENSA_ILi1EEESC_EEEEENS5_IJNSA_ILi256EEENSA_ILi64EEESG_EEENS_10tfloat32_tENS5_IJlSC_lEEESI_SJ_NS4_8TiledMMAINS4_8MMA_AtomIJNS4_23SM100_MMA_TF32_2x1SM_SSISI_SI_fLi256ELi64ELNS4_4UMMA5MajorE0ELSO_0ELNSN_7ScaleInE0ELSP_0EEEEEENS4_6LayoutINS5_IJSC_SC_SC_EEENS5_IJNSA_ILi0EEESU_SU_EEEEENS5_IJNS4_10UnderscoreESX_SX_EEEEENS4_18SM100_TMA_2SM_LOADENS4_14ComposedLayoutINS4_7SwizzleILi3ELi4ELi3EEENS4_18smem_ptr_flag_bitsILi32EEENSS_INS5_IJSB_NSA_ILi32EEEEEENS5_IJS16_SC_EEEEEEEvNS4_8identityENS4_28SM100_TMA_2SM_LOAD_MULTICASTES1A_vS1B_EENS_8epilogue10collective18CollectiveEpilogueINS1E_23Sm100TmaWarpSpecializedILi4ELi2ELi16ELb1ELb0EEEJNS5_IJNSA_ILi128EEESG_SG_EEENS5_IJNSS_IS1J_SC_EENSS_INSA_ILi16EEESC_EEEEESI_SJ_SI_SJ_NS1E_6fusion15FusionCallbacksIS1I_NS1P_17LinearCombinationISI_fSI_fLNS_15FloatRoundStyleE2EEES1K_S1O_JEEENS4_5SM1004TMEM4LOAD26SM100_TMEM_LOAD_32dp32b16xENS4_13SM90_TMA_LOADENS11_INS12_ILi2ELi4ELi3EEES15_NSS_INS5_IJSB_S1M_EEENS5_IJS1M_SC_EEEEEEENS4_39AutoVectorizingCopyWithAssumedAlignmentILi128EEENS4_14SM90_TMA_STOREES24_S26_S26_EEEvvEEEEvNT_6ParamsE)
        /*0ac8*/ 	.short	0x0380
        /*0aca*/ 	.short	0x0800


	//----- nvinfo : EIATTR_SW_WAR
	.align		4
.L_55:
        /*0acc*/ 	.byte	0x04, 0x36
        /*0ace*/ 	.short	(.L_57 - .L_56)
.L_56:
        /*0ad0*/ 	.word	0x00000008
.L_57:


//--------------------- .nv.callgraph             --------------------------
	.section	.nv.callgraph,"",@"SHT_CUDA_CALLGRAPH"
	.align	4
	.sectionentsize	8
	.align		4
        /*0000*/ 	.word	0x00000000
	.align		4
        /*0004*/ 	.word	0xffffffff
	.align		4
        /*0008*/ 	.word	index@(_ZN7cutlass13device_kernelINS_4gemm6kernel13GemmUniversalIN4cute5tupleIJiiiiEEENS1_10collective13CollectiveMmaINS1_35MainloopSm100TmaUmmaWarpSpecializedILi4ELi2ELi4ENS5_IJNS4_1CILi8EEENSA_ILi1EEESC_EEEEENS5_IJNSA_ILi256EEENSA_ILi64EEESG_EEENS_10tfloat32_tENS5_IJlSC_lEEESI_SJ_NS4_8TiledMMAINS4_8MMA_AtomIJNS4_23SM100_MMA_TF32_2x1SM_SSISI_SI_fLi256ELi64ELNS4_4UMMA5MajorE0ELSO_0ELNSN_7ScaleInE0ELSP_0EEEEEENS4_6LayoutINS5_IJSC_SC_SC_EEENS5_IJNSA_ILi0EEESU_SU_EEEEENS5_IJNS4_10UnderscoreESX_SX_EEEEENS4_18SM100_TMA_2SM_LOADENS4_14ComposedLayoutINS4_7SwizzleILi3ELi4ELi3EEENS4_18smem_ptr_flag_bitsILi32EEENSS_INS5_IJSB_NSA_ILi32EEEEEENS5_IJS16_SC_EEEEEEEvNS4_8identityENS4_28SM100_TMA_2SM_LOAD_MULTICASTES1A_vS1B_EENS_8epilogue10collective18CollectiveEpilogueINS1E_23Sm100TmaWarpSpecializedILi4ELi2ELi16ELb1ELb0EEEJNS5_IJNSA_ILi128EEESG_SG_EEENS5_IJNSS_IS1J_SC_EENSS_INSA_ILi16EEESC_EEEEESI_SJ_SI_SJ_NS1E_6fusion15FusionCallbacksIS1I_NS1P_17LinearCombinationISI_fSI_fLNS_15FloatRoundStyleE2EEES1K_S1O_JEEENS4_5SM1004TMEM4LOAD26SM100_TMEM_LOAD_32dp32b16xENS4_13SM90_TMA_LOADENS11_INS12_ILi2ELi4ELi3EEES15_NSS_INS5_IJSB_S1M_EEENS5_IJS1M_SC_EEEEEEENS4_39AutoVectorizingCopyWithAssumedAlignmentILi128EEENS4_14SM90_TMA_STOREES24_S26_S26_EEEvvEEEEvNT_6ParamsE)
	.align		4
        /*000c*/ 	.word	index@(__assertfail)
	.align		4
        /*0010*/ 	.word	0x00000000
	.align		4
        /*0014*/ 	.word	0xfffffffe
	.align		4
        /*0018*/ 	.word	0x00000000
	.align		4
        /*001c*/ 	.word	0xfffffffd
	.align		4
        /*0020*/ 	.word	0x00000000
	.align		4
        /*0024*/ 	.word	0xfffffffc


//--------------------- .nv.constant4             --------------------------
	.section	.nv.constant4,"a",@progbits
	.align	8
	.align		8
.nv.constant4:
        /*0000*/ 	.dword	__assertfail
	.align		8
        /*0008*/ 	.dword	__unnamed_1
	.align		8
        /*0010*/ 	.dword	__unnamed_2
	.align		8
        /*0018*/ 	.dword	_ZN40_INTERNAL_0a35d047_4_k_cu_6a26d970_232554cuda3std3__45__cpo5beginE
	.align		8
        /*0020*/ 	.dword	_ZN40_INTERNAL_0a35d047_4_k_cu_6a26d970_232554cuda3std3__45__cpo3endE
	.align		8
        /*0028*/ 	.dword	_ZN40_INTERNAL_0a35d047_4_k_cu_6a26d970_232554cuda3std3__45__cpo6cbeginE
	.align		8
        /*0030*/ 	.dword	_ZN40_INTERNAL_0a35d047_4_k_cu_6a26d970_232554cuda3std3__45__cpo4cendE
	.align		8
        /*0038*/ 	.dword	_ZN40_INTERNAL_0a35d047_4_k_cu_6a26d970_232554cuda3std3__442_GLOBAL__N__0a35d047_4_k_cu_6a26d970_232556ignoreE
	.align		8
        /*0040*/ 	.dword	_ZN40_INTERNAL_0a35d047_4_k_cu_6a26d970_232554cuda3std3__419piecewise_constructE
	.align		8
        /*0048*/ 	.dword	_ZN40_INTERNAL_0a35d047_4_k_cu_6a26d970_232554cuda3std3__48in_placeE
	.align		8
        /*0050*/ 	.dword	_ZN40_INTERNAL_0a35d047_4_k_cu_6a26d970_232554cuda3std6ranges3__45__cpo4swapE
	.align		8
        /*0058*/ 	.dword	_ZN40_INTERNAL_0a35d047_4_k_cu_6a26d970_232554cuda3std6ranges3__45__cpo9iter_moveE
	.align		8
        /*0060*/ 	.dword	_ZN40_INTERNAL_0a35d047_4_k_cu_6a26d970_232554cute7productE
	.align		8
        /*0068*/ 	.dword	_ZN40_INTERNAL_0a35d047_4_k_cu_6a26d970_232554cute1_E
	.align		8
        /*0070*/ 	.dword	$str$25
	.align		8
        /*0078*/ 	.dword	$str$26
	.align		8
        /*0080*/ 	.dword	$str$27
	.align		8
        /*0088*/ 	.dword	$str$28


//--------------------- .text._ZN7cutlass13device_kernelINS_4gemm6kernel13GemmUniversalIN4cute5tupleIJiiiiEEENS1_10collective13CollectiveMmaINS1_35MainloopSm100TmaUmmaWarpSpecializedILi4ELi2ELi4ENS5_IJNS4_1CILi8EEENSA_ILi1EEESC_EEEEENS5_IJNSA_ILi256EEENSA_ILi64EEESG_EEENS_10tfloat32_tENS5_IJlSC_lEEESI_SJ_NS4_8TiledMMAINS4_8MMA_AtomIJNS4_23SM100_MMA_TF32_2x1SM_SSISI_SI_fLi256ELi64ELNS4_4UMMA5MajorE0ELSO_0ELNSN_7ScaleInE0ELSP_0EEEEEENS4_6LayoutINS5_IJSC_SC_SC_EEENS5_IJNSA_ILi0EEESU_SU_EEEEENS5_IJNS4_10UnderscoreESX_SX_EEEEENS4_18SM100_TMA_2SM_LOADENS4_14ComposedLayoutINS4_7SwizzleILi3ELi4ELi3EEENS4_18smem_ptr_flag_bitsILi32EEENSS_INS5_IJSB_NSA_ILi32EEEEEENS5_IJS16_SC_EEEEEEEvNS4_8identityENS4_28SM100_TMA_2SM_LOAD_MULTICASTES1A_vS1B_EENS_8epilogue10collective18CollectiveEpilogueINS1E_23Sm100TmaWarpSpecializedILi4ELi2ELi16ELb1ELb0EEEJNS5_IJNSA_ILi128EEESG_SG_EEENS5_IJNSS_IS1J_SC_EENSS_INSA_ILi16EEESC_EEEEESI_SJ_SI_SJ_NS1E_6fusion15FusionCallbacksIS1I_NS1P_17LinearCombinationISI_fSI_fLNS_15FloatRoundStyleE2EEES1K_S1O_JEEENS4_5SM1004TMEM4LOAD26SM100_TMEM_LOAD_32dp32b16xENS4_13SM90_TMA_LOADENS11_INS12_ILi2ELi4ELi3EEES15_NSS_INS5_IJSB_S1M_EEENS5_IJS1M_SC_EEEEEEENS4_39AutoVectorizingCopyWithAssumedAlignmentILi128EEENS4_14SM90_TMA_STOREES24_S26_S26_EEEvvEEEEvNT_6ParamsE --------------------------
	.section	.text._ZN7cutlass13device_kernelINS_4gemm6kernel13GemmUniversalIN4cute5tupleIJiiiiEEENS1_10collective13CollectiveMmaINS1_35MainloopSm100TmaUmmaWarpSpecializedILi4ELi2ELi4ENS5_IJNS4_1CILi8EEENSA_ILi1EEESC_EEEEENS5_IJNSA_ILi256EEENSA_ILi64EEESG_EEENS_10tfloat32_tENS5_IJlSC_lEEESI_SJ_NS4_8TiledMMAINS4_8MMA_AtomIJNS4_23SM100_MMA_TF32_2x1SM_SSISI_SI_fLi256ELi64ELNS4_4UMMA5MajorE0ELSO_0ELNSN_7ScaleInE0ELSP_0EEEEEENS4_6LayoutINS5_IJSC_SC_SC_EEENS5_IJNSA_ILi0EEESU_SU_EEEEENS5_IJNS4_10UnderscoreESX_SX_EEEEENS4_18SM100_TMA_2SM_LOADENS4_14ComposedLayoutINS4_7SwizzleILi3ELi4ELi3EEENS4_18smem_ptr_flag_bitsILi32EEENSS_INS5_IJSB_NSA_ILi32EEEEEENS5_IJS16_SC_EEEEEEEvNS4_8identityENS4_28SM100_TMA_2SM_LOAD_MULTICASTES1A_vS1B_EENS_8epilogue10collective18CollectiveEpilogueINS1E_23Sm100TmaWarpSpecializedILi4ELi2ELi16ELb1ELb0EEEJNS5_IJNSA_ILi128EEESG_SG_EEENS5_IJNSS_IS1J_SC_EENSS_INSA_ILi16EEESC_EEEEESI_SJ_SI_SJ_NS1E_6fusion15FusionCallbacksIS1I_NS1P_17LinearCombinationISI_fSI_fLNS_15FloatRoundStyleE2EEES1K_S1O_JEEENS4_5SM1004TMEM4LOAD26SM100_TMEM_LOAD_32dp32b16xENS4_13SM90_TMA_LOADENS11_INS12_ILi2ELi4ELi3EEES15_NSS_INS5_IJSB_S1M_EEENS5_IJS1M_SC_EEEEEEENS4_39AutoVectorizingCopyWithAssumedAlignmentILi128EEENS4_14SM90_TMA_STOREES24_S26_S26_EEEvvEEEEvNT_6ParamsE,"ax",@progbits
	.align	128
.text._ZN7cutlass13device_kernelINS_4gemm6kernel13GemmUniversalIN4cute5tupleIJiiiiEEENS1_10collective13CollectiveMmaINS1_35MainloopSm100TmaUmmaWarpSpecializedILi4ELi2ELi4ENS5_IJNS4_1CILi8EEENSA_ILi1EEESC_EEEEENS5_IJNSA_ILi256EEENSA_ILi64EEESG_EEENS_10tfloat32_tENS5_IJlSC_lEEESI_SJ_NS4_8TiledMMAINS4_8MMA_AtomIJNS4_23SM100_MMA_TF32_2x1SM_SSISI_SI_fLi256ELi64ELNS4_4UMMA5MajorE0ELSO_0ELNSN_7ScaleInE0ELSP_0EEEEEENS4_6LayoutINS5_IJSC_SC_SC_EEENS5_IJNSA_ILi0EEESU_SU_EEEEENS5_IJNS4_10UnderscoreESX_SX_EEEEENS4_18SM100_TMA_2SM_LOADENS4_14ComposedLayoutINS4_7SwizzleILi3ELi4ELi3EEENS4_18smem_ptr_flag_bitsILi32EEENSS_INS5_IJSB_NSA_ILi32EEEEEENS5_IJS16_SC_EEEEEEEvNS4_8identityENS4_28SM100_TMA_2SM_LOAD_MULTICASTES1A_vS1B_EENS_8epilogue10collective18CollectiveEpilogueINS1E_23Sm100TmaWarpSpecializedILi4ELi2ELi16ELb1ELb0EEEJNS5_IJNSA_ILi128EEESG_SG_EEENS5_IJNSS_IS1J_SC_EENSS_INSA_ILi16EEESC_EEEEESI_SJ_SI_SJ_NS1E_6fusion15FusionCallbacksIS1I_NS1P_17LinearCombinationISI_fSI_fLNS_15FloatRoundStyleE2EEES1K_S1O_JEEENS4_5SM1004TMEM4LOAD26SM100_TMEM_LOAD_32dp32b16xENS4_13SM90_TMA_LOADENS11_INS12_ILi2ELi4ELi3EEES15_NSS_INS5_IJSB_S1M_EEENS5_IJS1M_SC_EEEEEEENS4_39AutoVectorizingCopyWithAssumedAlignmentILi128EEENS4_14SM90_TMA_STOREES24_S26_S26_EEEvvEEEEvNT_6ParamsE:
        .type           _ZN7cutlass13device_kernelINS_4gemm6kernel13GemmUniversalIN4cute5tupleIJiiiiEEENS1_10collective13CollectiveMmaINS1_35MainloopSm100TmaUmmaWarpSpecializedILi4ELi2ELi4ENS5_IJNS4_1CILi8EEENSA_ILi1EEESC_EEEEENS5_IJNSA_ILi256EEENSA_ILi64EEESG_EEENS_10tfloat32_tENS5_IJlSC_lEEESI_SJ_NS4_8TiledMMAINS4_8MMA_AtomIJNS4_23SM100_MMA_TF32_2x1SM_SSISI_SI_fLi256ELi64ELNS4_4UMMA5MajorE0ELSO_0ELNSN_7ScaleInE0ELSP_0EEEEEENS4_6LayoutINS5_IJSC_SC_SC_EEENS5_IJNSA_ILi0EEESU_SU_EEEEENS5_IJNS4_10UnderscoreESX_SX_EEEEENS4_18SM100_TMA_2SM_LOADENS4_14ComposedLayoutINS4_7SwizzleILi3ELi4ELi3EEENS4_18smem_ptr_flag_bitsILi32EEENSS_INS5_IJSB_NSA_ILi32EEEEEENS5_IJS16_SC_EEEEEEEvNS4_8identityENS4_28SM100_TMA_2SM_LOAD_MULTICASTES1A_vS1B_EENS_8epilogue10collective18CollectiveEpilogueINS1E_23Sm100TmaWarpSpecializedILi4ELi2ELi16ELb1ELb0EEEJNS5_IJNSA_ILi128EEESG_SG_EEENS5_IJNSS_IS1J_SC_EENSS_INSA_ILi16EEESC_EEEEESI_SJ_SI_SJ_NS1E_6fusion15FusionCallbacksIS1I_NS1P_17LinearCombinationISI_fSI_fLNS_15FloatRoundStyleE2EEES1K_S1O_JEEENS4_5SM1004TMEM4LOAD26SM100_TMEM_LOAD_32dp32b16xENS4_13SM90_TMA_LOADENS11_INS12_ILi2ELi4ELi3EEES15_NSS_INS5_IJSB_S1M_EEENS5_IJS1M_SC_EEEEEEENS4_39AutoVectorizingCopyWithAssumedAlignmentILi128EEENS4_14SM90_TMA_STOREES24_S26_S26_EEEvvEEEEvNT_6ParamsE,@function
        .size           _ZN7cutlass13device_kernelINS_4gemm6kernel13GemmUniversalIN4cute5tupleIJiiiiEEENS1_10collective13CollectiveMmaINS1_35MainloopSm100TmaUmmaWarpSpecializedILi4ELi2ELi4ENS5_IJNS4_1CILi8EEENSA_ILi1EEESC_EEEEENS5_IJNSA_ILi256EEENSA_ILi64EEESG_EEENS_10tfloat32_tENS5_IJlSC_lEEESI_SJ_NS4_8TiledMMAINS4_8MMA_AtomIJNS4_23SM100_MMA_TF32_2x1SM_SSISI_SI_fLi256ELi64ELNS4_4UMMA5MajorE0ELSO_0ELNSN_7ScaleInE0ELSP_0EEEEEENS4_6LayoutINS5_IJSC_SC_SC_EEENS5_IJNSA_ILi0EEESU_SU_EEEEENS5_IJNS4_10UnderscoreESX_SX_EEEEENS4_18SM100_TMA_2SM_LOADENS4_14ComposedLayoutINS4_7SwizzleILi3ELi4ELi3EEENS4_18smem_ptr_flag_bitsILi32EEENSS_INS5_IJSB_NSA_ILi32EEEEEENS5_IJS16_SC_EEEEEEEvNS4_8identityENS4_28SM100_TMA_2SM_LOAD_MULTICASTES1A_vS1B_EENS_8epilogue10collective18CollectiveEpilogueINS1E_23Sm100TmaWarpSpecializedILi4ELi2ELi16ELb1ELb0EEEJNS5_IJNSA_ILi128EEESG_SG_EEENS5_IJNSS_IS1J_SC_EENSS_INSA_ILi16EEESC_EEEEESI_SJ_SI_SJ_NS1E_6fusion15FusionCallbacksIS1I_NS1P_17LinearCombinationISI_fSI_fLNS_15FloatRoundStyleE2EEES1K_S1O_JEEENS4_5SM1004TMEM4LOAD26SM100_TMEM_LOAD_32dp32b16xENS4_13SM90_TMA_LOADENS11_INS12_ILi2ELi4ELi3EEES15_NSS_INS5_IJSB_S1M_EEENS5_IJS1M_SC_EEEEEEENS4_39AutoVectorizingCopyWithAssumedAlignmentILi128EEENS4_14SM90_TMA_STOREES24_S26_S26_EEEvvEEEEvNT_6ParamsE,(.L_x_199 - _ZN7cutlass13device_kernelINS_4gemm6kernel13GemmUniversalIN4cute5tupleIJiiiiEEENS1_10collective13CollectiveMmaINS1_35MainloopSm100TmaUmmaWarpSpecializedILi4ELi2ELi4ENS5_IJNS4_1CILi8EEENSA_ILi1EEESC_EEEEENS5_IJNSA_ILi256EEENSA_ILi64EEESG_EEENS_10tfloat32_tENS5_IJlSC_lEEESI_SJ_NS4_8TiledMMAINS4_8MMA_AtomIJNS4_23SM100_MMA_TF32_2x1SM_SSISI_SI_fLi256ELi64ELNS4_4UMMA5MajorE0ELSO_0ELNSN_7ScaleInE0ELSP_0EEEEEENS4_6LayoutINS5_IJSC_SC_SC_EEENS5_IJNSA_ILi0EEESU_SU_EEEEENS5_IJNS4_10UnderscoreESX_SX_EEEEENS4_18SM100_TMA_2SM_LOADENS4_14ComposedLayoutINS4_7SwizzleILi3ELi4ELi3EEENS4_18smem_ptr_flag_bitsILi32EEENSS_INS5_IJSB_NSA_ILi32EEEEEENS5_IJS16_SC_EEEEEEEvNS4_8identityENS4_28SM100_TMA_2SM_LOAD_MULTICASTES1A_vS1B_EENS_8epilogue10collective18CollectiveEpilogueINS1E_23Sm100TmaWarpSpecializedILi4ELi2ELi16ELb1ELb0EEEJNS5_IJNSA_ILi128EEESG_SG_EEENS5_IJNSS_IS1J_SC_EENSS_INSA_ILi16EEESC_EEEEESI_SJ_SI_SJ_NS1E_6fusion15FusionCallbacksIS1I_NS1P_17LinearCombinationISI_fSI_fLNS_15FloatRoundStyleE2EEES1K_S1O_JEEENS4_5SM1004TMEM4LOAD26SM100_TMEM_LOAD_32dp32b16xENS4_13SM90_TMA_LOADENS11_INS12_ILi2ELi4ELi3EEES15_NSS_INS5_IJSB_S1M_EEENS5_IJS1M_SC_EEEEEEENS4_39AutoVectorizingCopyWithAssumedAlignmentILi128EEENS4_14SM90_TMA_STOREES24_S26_S26_EEEvvEEEEvNT_6ParamsE)
        .other          _ZN7cutlass13device_kernelINS_4gemm6kernel13GemmUniversalIN4cute5tupleIJiiiiEEENS1_10collective13CollectiveMmaINS1_35MainloopSm100TmaUmmaWarpSpecializedILi4ELi2ELi4ENS5_IJNS4_1CILi8EEENSA_ILi1EEESC_EEEEENS5_IJNSA_ILi256EEENSA_ILi64EEESG_EEENS_10tfloat32_tENS5_IJlSC_lEEESI_SJ_NS4_8TiledMMAINS4_8MMA_AtomIJNS4_23SM100_MMA_TF32_2x1SM_SSISI_SI_fLi256ELi64ELNS4_4UMMA5MajorE0ELSO_0ELNSN_7ScaleInE0ELSP_0EEEEEENS4_6LayoutINS5_IJSC_SC_SC_EEENS5_IJNSA_ILi0EEESU_SU_EEEEENS5_IJNS4_10UnderscoreESX_SX_EEEEENS4_18SM100_TMA_2SM_LOADENS4_14ComposedLayoutINS4_7SwizzleILi3ELi4ELi3EEENS4_18smem_ptr_flag_bitsILi32EEENSS_INS5_IJSB_NSA_ILi32EEEEEENS5_IJS16_SC_EEEEEEEvNS4_8identityENS4_28SM100_TMA_2SM_LOAD_MULTICASTES1A_vS1B_EENS_8epilogue10collective18CollectiveEpilogueINS1E_23Sm100TmaWarpSpecializedILi4ELi2ELi16ELb1ELb0EEEJNS5_IJNSA_ILi128EEESG_SG_EEENS5_IJNSS_IS1J_SC_EENSS_INSA_ILi16EEESC_EEEEESI_SJ_SI_SJ_NS1E_6fusion15FusionCallbacksIS1I_NS1P_17LinearCombinationISI_fSI_fLNS_15FloatRoundStyleE2EEES1K_S1O_JEEENS4_5SM1004TMEM4LOAD26SM100_TMEM_LOAD_32dp32b16xENS4_13SM90_TMA_LOADENS11_INS12_ILi2ELi4ELi3EEES15_NSS_INS5_IJSB_S1M_EEENS5_IJS1M_SC_EEEEEEENS4_39AutoVectorizingCopyWithAssumedAlignmentILi128EEENS4_14SM90_TMA_STOREES24_S26_S26_EEEvvEEEEvNT_6ParamsE,@"STO_CUDA_ENTRY STV_DEFAULT"
_ZN7cutlass13device_kernelINS_4gemm6kernel13GemmUniversalIN4cute5tupleIJiiiiEEENS1_10collective13CollectiveMmaINS1_35MainloopSm100TmaUmmaWarpSpecializedILi4ELi2ELi4ENS5_IJNS4_1CILi8EEENSA_ILi1EEESC_EEEEENS5_IJNSA_ILi256EEENSA_ILi64EEESG_EEENS_10tfloat32_tENS5_IJlSC_lEEESI_SJ_NS4_8TiledMMAINS4_8MMA_AtomIJNS4_23SM100_MMA_TF32_2x1SM_SSISI_SI_fLi256ELi64ELNS4_4UMMA5MajorE0ELSO_0ELNSN_7ScaleInE0ELSP_0EEEEEENS4_6LayoutINS5_IJSC_SC_SC_EEENS5_IJNSA_ILi0EEESU_SU_EEEEENS5_IJNS4_10UnderscoreESX_SX_EEEEENS4_18SM100_TMA_2SM_LOADENS4_14ComposedLayoutINS4_7SwizzleILi3ELi4ELi3EEENS4_18smem_ptr_flag_bitsILi32EEENSS_INS5_IJSB_NSA_ILi32EEEEEENS5_IJS16_SC_EEEEEEEvNS4_8identityENS4_28SM100_TMA_2SM_LOAD_MULTICASTES1A_vS1B_EENS_8epilogue10collective18CollectiveEpilogueINS1E_23Sm100TmaWarpSpecializedILi4ELi2ELi16ELb1ELb0EEEJNS5_IJNSA_ILi128EEESG_SG_EEENS5_IJNSS_IS1J_SC_EENSS_INSA_ILi16EEESC_EEEEESI_SJ_SI_SJ_NS1E_6fusion15FusionCallbacksIS1I_NS1P_17LinearCombinationISI_fSI_fLNS_15FloatRoundStyleE2EEES1K_S1O_JEEENS4_5SM1004TMEM4LOAD26SM100_TMEM_LOAD_32dp32b16xENS4_13SM90_TMA_LOADENS11_INS12_ILi2ELi4ELi3EEES15_NSS_INS5_IJSB_S1M_EEENS5_IJS1M_SC_EEEEEEENS4_39AutoVectorizingCopyWithAssumedAlignmentILi128EEENS4_14SM90_TMA_STOREES24_S26_S26_EEEvvEEEEvNT_6ParamsE:
[----:B------:R-:W1:Y:S01]  /*0000*/  LDC R1, c[0x0][0x37c] ;  /* 0x0000df00ff017b82 */ /* 0x000e620000000800 */
[----:B------:R-:W2:Y:S01]  /*0010*/  S2R R70, SR_TID.X ;  /* 0x0000000000467919 */ /* 0x000ea20000002100 */
[----:B------:R-:W3:Y:S06]  /*0020*/  LDCU.64 UR8, c[0x0][0x890] ;  /* 0x00011200ff0877ac */ /* 0x000eec0008000a00 */
[----:B------:R-:W4:Y:S01]  /*0030*/  S2UR UR47, SR_CgaCtaId ;  /* 0x00000000002f79c3 */ /* 0x000f220000008800 */
[----:B------:R-:W-:Y:S02]  /*0040*/  PRMT R56, RZ, 0x7610, R56 ;  /* 0x00007610ff387816 */ /* 0x000fe40000000038 */
[----:B------:R-:W-:Y:S01]  /*0050*/  ELECT P1, URZ, PT ;  /* 0x0000000000ff782f */ /* 0x000fe20003820000 */
[----:B---3--:R-:W-:-:S04]  /*0060*/  UISETP.NE.U32.AND UP0, UPT, UR8, URZ, UPT ;  /* 0x000000ff0800728c */ /* 0x008fc8000bf05070 */
[----:B------:R-:W-:Y:S02]  /*0070*/  UISETP.NE.AND.EX UP0, UPT, UR9, URZ, UPT, UP0 ;  /* 0x000000ff0900728c */ /* 0x000fe4000bf05300 */
[----:B----4-:R-:W-:Y:S02]  /*0080*/  ULOP3.LUT UR68, UR47, 0x1, URZ, 0xc0, !UPT ;  /* 0x000000012f447892 */ /* 0x010fe4000f8ec0ff */
[----:B------:R-:W-:Y:S01]  /*0090*/  ULOP3.LUT UR69, UR47, 0x1, URZ, 0x3c, !UPT ;  /* 0x000000012f457892 */ /* 0x000fe2000f8e3cff */
[----:B--2---:R-:W-:-:S05]  /*00a0*/  SHF.R.U32.HI R57, RZ, 0x5, R70 ;  /* 0x00000005ff397819 */ /* 0x004fca0000011646 */
[----:B------:R-:W2:Y:S02]  /*00b0*/  SHFL.IDX PT, R0, R57, RZ, 0x1f ;  /* 0x00001fff39007589 */ /* 0x000ea400000e0000 */
[----:B--2---:R-:W-:Y:S01]  /*00c0*/  R2UR UR20, R0 ;  /* 0x00000000001472ca */ /* 0x004fe200000e0000 */
[----:B-1----:R-:W-:-:S14]  /*00d0*/  BRA.U UP0, `(.L_x_0) ;  /* 0x0000000100307547 */ /* 0x002fdc000b800000 */
[----:B------:R-:W1:Y:S02]  /*00e0*/  LDCU.64 UR4, c[0x0][0x888] ;  /* 0x00011100ff0477ac */ /* 0x000e640008000a00 */
[----:B-1----:R-:W-:-:S04]  /*00f0*/  UISETP.NE.U32.AND UP0, UPT, UR4, URZ, UPT ;  /* 0x000000ff0400728c */ /* 0x002fc8000bf05070 */
[----:B------:R-:W-:-:S09]  /*0100*/  UISETP.NE.AND.EX UP0, UPT, UR5, URZ, UPT, UP0 ;  /* 0x000000ff0500728c */ /* 0x000fd2000bf05300 */
[----:B------:R-:W-:Y:S05]  /*0110*/  BRA.U !UP0, `(.L_x_1) ;  /* 0x0000000108147547 */ /* 0x000fea000b800000 */
[----:B------:R-:W1:Y:S01]  /*0120*/  LDC.64 R2, c[0x0][0x888] ;  /* 0x00022200ff027b82 */ /* 0x000e620000000a00 */
[----:B------:R-:W1:Y:S02]  /*0130*/  LDCU.64 UR4, c[0x0][0x358] ;  /* 0x00006b00ff0477ac */ /* 0x000e640008000a00 */
[----:B-1----:R1:W5:Y:S01]  /*0140*/  LDG.E R27, desc[UR4][R2.64] ;  /* 0x00000004021b7981 */ /* 0x002362000c1e1900 */
[----:B------:R-:W-:Y:S01]  /*0150*/  HFMA2 R56, -RZ, RZ, 0, 5.9604644775390625e-08 ;  /* 0x00000001ff387431 */ /* 0x000fe200000001ff */
[----:B------:R-:W-:Y:S05]  /*0160*/  BRA `(.L_x_0) ;  /* 0x00000000000c7947 */ /* 0x000fea0003800000 */
.L_x_1:
[----:B------:R-:W1:Y:S01]  /*0170*/  LDCU UR4, c[0x0][0x880] ;  /* 0x00011000ff0477ac */ /* 0x000e620008000800 */
[----:B------:R-:W-:Y:S01]  /*0180*/  HFMA2 R56, -RZ, RZ, 0, 5.9604644775390625e-08 ;  /* 0x00000001ff387431 */ /* 0x000fe200000001ff */
[----:B-1----:R-:W-:-:S07]  /*0190*/  MOV R27, UR4 ;  /* 0x00000004001b7c02 */ /* 0x002fce0008000f00 */
.L_x_0:
[----:B------:R-:W2:Y:S02]  /*01a0*/  LDCU.64 UR4, c[0x0][0x8b0] ;  /* 0x00011600ff0477ac */ /* 0x000ea40008000a00 */
[----:B--2---:R-:W-:-:S04]  /*01b0*/  UISETP.NE.U32.AND UP0, UPT, UR4, URZ, UPT ;  /* 0x000000ff0400728c */ /* 0x004fc8000bf05070 */
[----:B------:R-:W-:-:S09]  /*01c0*/  UISETP.NE.AND.EX UP0, UPT, UR5, URZ, UPT, UP0 ;  /* 0x000000ff0500728c */ /* 0x000fd2000bf05300 */
[----:B------:R-:W-:Y:S05]  /*01d0*/  BRA.U UP0, `(.L_x_2) ;  /* 0x0000000100287547 */ /* 0x000fea000b800000 */
[----:B------:R-:W2:Y:S02]  /*01e0*/  LDCU.64 UR4, c[0x0][0x8a8] ;  /* 0x00011500ff0477ac */ /* 0x000ea40008000a00 */
[----:B--2---:R-:W-:-:S04]  /*01f0*/  UISETP.NE.U32.AND UP0, UPT, UR4, URZ, UPT ;  /* 0x000000ff0400728c */ /* 0x004fc8000bf05070 */
[----:B------:R-:W-:-:S09]  /*0200*/  UISETP.NE.AND.EX UP0, UPT, UR5, URZ, UPT, UP0 ;  /* 0x000000ff0500728c */ /* 0x000fd2000bf05300 */
[----:B------:R-:W-:Y:S05]  /*0210*/  BRA.U !UP0, `(.L_x_3) ;  /* 0x0000000108107547 */ /* 0x000fea000b800000 */
[----:B------:R-:W2:Y:S01]  /*0220*/  LDC.64 R24, c[0x0][0x8a8] ;  /* 0x00022a00ff187b82 */ /* 0x000ea20000000a00 */
[----:B------:R-:W2:Y:S02]  /*0230*/  LDCU.64 UR4, c[0x0][0x358] ;  /* 0x00006b00ff0477ac */ /* 0x000ea40008000a00 */
[----:B--2---:R2:W5:Y:S01]  /*0240*/  LDG.E R24, desc[UR4][R24.64] ;  /* 0x0000000418187981 */ /* 0x004562000c1e1900 */
[----:B------:R-:W-:Y:S05]  /*0250*/  BRA `(.L_x_2) ;  /* 0x0000000000087947 */ /* 0x000fea0003800000 */
.L_x_3:
[----:B------:R-:W2:Y:S02]  /*0260*/  LDCU UR4, c[0x0][0x8a0] ;  /* 0x00011400ff0477ac */ /* 0x000ea40008000800 */
[----:B--2---:R-:W-:Y:S02]  /*0270*/  MOV R24, UR4 ;  /* 0x0000000400187c02 */ /* 0x004fe40008000f00 */
.L_x_2:
[----:B------:R-:W-:Y:S01]  /*0280*/  IMAD.U32 R0, RZ, RZ, UR20 ;  /* 0x00000014ff007e24 */ /* 0x000fe2000f8e00ff */
[----:B------:R-:W-:Y:S04]  /*0290*/  BSSY.RECONVERGENT B0, `(.L_x_4) ;  /* 0x000000c000007945 */ /* 0x000fe80003800200 */
[C---:B------:R-:W-:Y:S02]  /*02a0*/  ISETP.NE.OR P2, PT, R0.reuse, 0x1, !P1 ;  /* 0x000000010000780c */ /* 0x040fe40004f45670 */
[----:B------:R-:W-:-:S11]  /*02b0*/  ISETP.NE.OR P0, PT, R0, 0x3, !P1 ;  /* 0x000000030000780c */ /* 0x000fd60004f05670 */
[----:B------:R-:W-:Y:S05]  /*02c0*/  @P2 BRA `(.L_x_5) ;  /* 0x0000000000202947 */ /* 0x000fea0003800000 */
[----:B------:R-:W3:Y:S02]  /*02d0*/  LDCU.64 UR4, c[0x0][0x348] ;  /* 0x00006900ff0477ac */ /* 0x000ee40008000a00 */
[----:B---3--:R-:W-:Y:S02]  /*02e0*/  UIADD3 UR6, UP1, UPT, UR4, 0x80, URZ ;  /* 0x0000008004067890 */ /* 0x008fe4000ff3e0ff */
[----:B------:R-:W-:Y:S02]  /*02f0*/  UIADD3 UR4, UP0, UPT, UR4, 0x180, URZ ;  /* 0x0000018004047890 */ /* 0x000fe4000ff1e0ff */
[----:B------:R-:W-:Y:S02]  /*0300*/  UIADD3.X UR7, UPT, UPT, URZ, UR5, URZ, UP1, !UPT ;  /* 0x00000005ff077290 */ /* 0x000fe40008ffe4ff */
[----:B------:R-:W-:-:S07]  /*0310*/  UIADD3.X UR5, UPT, UPT, URZ, UR5, URZ, UP0, !UPT ;  /* 0x00000005ff057290 */ /* 0x000fce00087fe4ff */
[----:B------:R3:W-:Y:S02]  /*0320*/  UTMACCTL.PF [UR6] ;  /* 0x00000000060079b9 */ /* 0x0007e40008040000 */
[----:B------:R3:W-:Y:S02]  /*0330*/  UTMACCTL.PF [UR4] ;  /* 0x00000000040079b9 */ /* 0x0007e40008040000 */
[----:B---3--:R-:W-:Y:S01]  /*0340*/  NOP ;  /* 0x0000000000007918 */ /* 0x008fe20000000000 */
.L_x_5:
[----:B------:R-:W-:Y:S05]  /*0350*/  BSYNC.RECONVERGENT B0 ;  /* 0x0000000000007941 */ /* 0x000fea0003800200 */
.L_x_4:
[----:B------:R-:W-:Y:S04]  /*0360*/  BSSY.RECONVERGENT B0, `(.L_x_6) ;  /* 0x000000a000007945 */ /* 0x000fe80003800200 */
        /* <DEDUP_REMOVED lines=9> */
.L_x_7:
[----:B------:R-:W-:Y:S05]  /*0400*/  BSYNC.RECONVERGENT B0 ;  /* 0x0000000000007941 */ /* 0x000fea0003800200 */
.L_x_6:
[----:B------:R-:W3:Y:S01]  /*0410*/  LDCU.64 UR4, c[0x0][0x888] ;  /* 0x00011100ff0477ac */ /* 0x000ee20008000a00 */
[----:B------:R-:W-:Y:S02]  /*0420*/  UISETP.EQ.U32.AND UP2, UPT, UR8, URZ, UPT ;  /* 0x000000ff0800728c */ /* 0x000fe4000bf42070 */
[----:B------:R-:W-:Y:S02]  /*0430*/  UPLOP3.LUT UP4, UPT, UPT, UPT, UPT, 0x80, 0x8 ;  /* 0x000000000008789c */ /* 0x000fe40003f8f070 */
[----:B---3--:R-:W-:-:S04]  /*0440*/  UISETP.NE.U32.AND UP0, UPT, UR4, URZ, UPT ;  /* 0x000000ff0400728c */ /* 0x008fc8000bf05070 */
[----:B------:R-:W-:-:S04]  /*0450*/  UISETP.NE.AND.EX UP1, UPT, UR5, URZ, UPT, UP0 ;  /* 0x000000ff0500728c */ /* 0x000fc8000bf25300 */
[----:B------:R-:W-:-:S04]  /*0460*/  UISETP.EQ.OR.EX UP3, UPT, UR9, URZ, !UP1, UP2 ;  /* 0x000000ff0900728c */ /* 0x000fc8000cf62720 */
[----:B------:R-:W-:-:S06]  /*0470*/  UP2UR UR4, UPR, URZ, 0x8 ;  /* 0x00000008ff047883 */ /* 0x000fcc0008000000 */
[----:B------:R-:W-:Y:S01]  /*0480*/  MOV R59, UR4 ;  /* 0x00000004003b7c02 */ /* 0x000fe20008000f00 */
[----:B------:R-:W-:Y:S06]  /*0490*/  BRA.U !UP3, `(.L_x_8) ;  /* 0x000000010b207547 */ /* 0x000fec000b800000 */
[----:B------:R-:W-:Y:S01]  /*04a0*/  UISETP.NE.U32.AND UP2, UPT, UR8, URZ, UPT ;  /* 0x000000ff0800728c */ /* 0x000fe2000bf45070 */
[----:B-----5:R-:W-:Y:S01]  /*04b0*/  FSETP.NEU.AND P0, PT, R27, RZ, PT ;  /* 0x000000ff1b00720b */ /* 0x020fe20003f0d000 */
[----:B------:R-:W-:Y:S02]  /*04c0*/  USEL UR4, URZ, 0xffffffff, UP1 ;  /* 0xffffffffff047887 */ /* 0x000fe40008800000 */
[----:B------:R-:W-:-:S10]  /*04d0*/  UISETP.NE.AND.EX UP2, UPT, UR9, URZ, UPT, UP2 ;  /* 0x000000ff0900728c */ /* 0x000fd4000bf45320 */
[----:B------:R-:W-:Y:S01]  /*04e0*/  VOTEU.ANY UP0, P0 ;  /* 0x0000000000ff7886 */ /* 0x000fe20000000100 */
[----:B------:R-:W-:-:S04]  /*04f0*/  @!UP2 USEL UR4, URZ, 0xffffffff, UP0 ;  /* 0xffffffffff04a887 */ /* 0x000fc80008000000 */
[----:B------:R-:W-:-:S04]  /*0500*/  ULOP3.LUT UR4, UR4, 0x1, URZ, 0xc0, !UPT ;  /* 0x0000000104047892 */ /* 0x000fc8000f8ec0ff */
[----:B------:R-:W-:-:S11]  /*0510*/  UISETP.NE.U32.AND UP4, UPT, UR4, 0x1, UPT ;  /* 0x000000010400788c */ /* 0x000fd6000bf85070 */
.L_x_8:
[----:B------:R-:W3:Y:S01]  /*0520*/  SHFL.IDX PT, R0, R57, RZ, 0x1f ;  /* 0x00001fff39007589 */ /* 0x000ee200000e0000 */
[----:B------:R-:W-:-:S04]  /*0530*/  UISETP.NE.AND UP0, UPT, UR20, 0x2, UPT ;  /* 0x000000021400788c */ /* 0x000fc8000bf05270 */
[----:B------:R-:W-:Y:S02]  /*0540*/  UISETP.EQ.AND UP2, UPT, UR68, URZ, !UP0 ;  /* 0x000000ff4400728c */ /* 0x000fe4000c742270 */
[----:B------:R-:W-:-:S04]  /*0550*/  USEL UR43, URZ, 0x1, UP0 ;  /* 0x00000001ff2b7887 */ /* 0x000fc80008000000 */
[----:B------:R-:W-:Y:S02]  /*0560*/  PLOP3.LUT P3, PT, P1, PT, UP2, 0x80, 0x8 ;  /* 0x000000000008781c */ /* 0x000fe40000f6f028 */
[----:B---3--:R-:W-:-:S13]  /*0570*/  ISETP.NE.AND P0, PT, R0, RZ, PT ;  /* 0x000000ff0000720c */ /* 0x008fda0003f05270 */
[----:B------:R-:W-:Y:S05]  /*0580*/  @P0 BRA `(.L_x_9) ;  /* 0x0000000000540947 */ /* 0x000fea0003800000 */
[----:B------:R-:W-:Y:S01]  /*0590*/  UMOV UR4, 0x400 ;  /* 0x0000040000047882 */ /* 0x000fe20000000000 */
[----:B------:R-:W-:Y:S01]  /*05a0*/  UMOV UR8, 0x1 ;  /* 0x0000000100087882 */ /* 0x000fe20000000000 */
[----:B------:R-:W-:Y:S01]  /*05b0*/  UMOV UR6, 0x4 ;  /* 0x0000000400067882 */ /* 0x000fe20000000000 */
[----:B------:R-:W-:Y:S02]  /*05c0*/  ULEA UR4, UR47, UR4, 0x18 ;  /* 0x000000042f047291 */ /* 0x000fe4000f8ec0ff */
[----:B------:R-:W-:-:S04]  /*05d0*/  UIADD3 UR8, UPT, UPT, -UR8, 0x100000, URZ ;  /* 0x0010000008087890 */ /* 0x000fc8000fffe1ff */
[----:B------:R-:W-:Y:S02]  /*05e0*/  USHF.L.U32 UR9, UR8, 0xb, URZ ;  /* 0x0000000b08097899 */ /* 0x000fe400080006ff */
[----:B------:R-:W-:Y:S02]  /*05f0*/  USHF.L.U32 UR8, UR8, 0x1, URZ ;  /* 0x0000000108087899 */ /* 0x000fe400080006ff */
[----:B------:R-:W-:-:S04]  /*0600*/  UIADD3 UR6, UPT, UPT, -UR6, 0x100000, URZ ;  /* 0x0010000006067890 */ /* 0x000fc8000fffe1ff */
[----:B------:R-:W-:Y:S02]  /*0610*/  USHF.L.U32 UR7, UR6, 0xb, URZ ;  /* 0x0000000b06077899 */ /* 0x000fe400080006ff */
[----:B------:R-:W-:Y:S01]  /*0620*/  USHF.L.U32 UR6, UR6, 0x1, URZ ;  /* 0x0000000106067899 */ /* 0x000fe200080006ff */
[----:B------:R-:W-:Y:S01]  /*0630*/  ELECT P0, URZ, PT ;  /* 0x0000000000ff782f */ /* 0x000fe20003800000 */
[----:B------:R-:W3:Y:S02]  /*0640*/  FENCE.VIEW.ASYNC.S ;  /* 0x00000000000073c6 */ /* 0x000ee40000000000 */
[----:B---3--:R3:W4:Y:S08]  /*0650*/  SYNCS.EXCH.64 URZ, [UR4], UR8 ;  /* 0x0000000804ff75b2 */ /* 0x0087300008000100 */
[----:B------:R3:W1:Y:S01]  /*0660*/  SYNCS.EXCH.64 URZ, [UR4+0x20], UR6 ;  /* 0x0000200604ff75b2 */ /* 0x0006620008000100 */
[----:B------:R3:W1:Y:S01]  /*0670*/  SYNCS.EXCH.64 URZ, [UR4+0x8], UR8 ;  /* 0x0000080804ff75b2 */ /* 0x0006620008000100 */
[----:B------:R3:W1:Y:S01]  /*0680*/  SYNCS.EXCH.64 URZ, [UR4+0x28], UR6 ;  /* 0x0000280604ff75b2 */ /* 0x0006620008000100 */
[----:B------:R3:W1:Y:S01]  /*0690*/  SYNCS.EXCH.64 URZ, [UR4+0x10], UR8 ;  /* 0x0000100804ff75b2 */ /* 0x0006620008000100 */
[----:B------:R3:W1:Y:S01]  /*06a0*/  SYNCS.EXCH.64 URZ, [UR4+0x30], UR6 ;  /* 0x0000300604ff75b2 */ /* 0x0006620008000100 */
[----:B------:R3:W1:Y:S01]  /*06b0*/  SYNCS.EXCH.64 URZ, [UR4+0x18], UR8 ;  /* 0x0000180804ff75b2 */ /* 0x0006620008000100 */
[----:B------:R3:W1:Y:S01]  /*06c0*/  SYNCS.EXCH.64 URZ, [UR4+0x38], UR6 ;  /* 0x0000380604ff75b2 */ /* 0x0006620008000100 */
[----:B------:R-:W-:Y:S01]  /*06d0*/  NOP ;  /* 0x0000000000007918 */ /* 0x000fe20000000000 */
.L_x_9:
[----:B------:R-:W2:Y:S01]  /*06e0*/  SHFL.IDX PT, R0, R57, RZ, 0x1f ;  /* 0x00001fff39007589 */ /* 0x000ea200000e0000 */
[----:B------:R-:W-:Y:S01]  /*06f0*/  NOP ;  /* 0x0000000000007918 */ /* 0x000fe20000000000 */
[----:B--2---:R-:W-:-:S13]  /*0700*/  ISETP.NE.AND P0, PT, R0, 0x1, PT ;  /* 0x000000010000780c */ /* 0x004fda0003f05270 */
[----:B------:R-:W-:Y:S05]  /*0710*/  @P0 BRA `(.L_x_10) ;  /* 0x0000000000540947 */ /* 0x000fea0003800000 */
[----:B---3--:R-:W-:Y:S01]  /*0720*/  UMOV UR4, 0x400 ;  /* 0x0000040000047882 */ /* 0x008fe20000000000 */
        /* <DEDUP_REMOVED lines=10> */
[----:B------:R-:W2:Y:S02]  /*07d0*/  FENCE.VIEW.ASYNC.S ;  /* 0x00000000000073c6 */ /* 0x000ea40000000000 */
[----:B--2---:R2:W3:Y:S08]  /*07e0*/  SYNCS.EXCH.64 URZ, [UR4+0x40], UR8 ;  /* 0x0000400804ff75b2 */ /* 0x0044f00008000100 */
        /* <DEDUP_REMOVED lines=8> */
.L_x_10:
[----:B------:R-:W4:Y:S01]  /*0870*/  SHFL.IDX PT, R0, R57, RZ, 0x1f ;  /* 0x00001fff39007589 */ /* 0x000f2200000e0000 */
[----:B------:R-:W-:Y:S01]  /*0880*/  NOP ;  /* 0x0000000000007918 */ /* 0x000fe20000000000 */
[----:B----4-:R-:W-:-:S13]  /*0890*/  ISETP.NE.AND P0, PT, R0, 0x3, PT ;  /* 0x000000030000780c */ /* 0x010fda0003f05270 */
[----:B------:R-:W-:Y:S05]  /*08a0*/  @P0 BRA `(.L_x_11) ;  /* 0x00000000002c0947 */ /* 0x000fea0003800000 */
[----:B--23--:R-:W-:Y:S01]  /*08b0*/  UMOV UR6, 0x400 ;  /* 0x0000040000067882 */ /* 0x00cfe20000000000 */
[----:B------:R-:W-:Y:S01]  /*08c0*/  UMOV UR4, 0x20 ;  /* 0x0000002000047882 */ /* 0x000fe20000000000 */
[----:B------:R-:W-:Y:S02]  /*08d0*/  ULEA UR6, UR47, UR6, 0x18 ;  /* 0x000000062f067291 */ /* 0x000fe4000f8ec0ff */
[----:B------:R-:W-:-:S04]  /*08e0*/  UIADD3 UR4, UPT, UPT, -UR4, 0x100000, URZ ;  /* 0x0010000004047890 */ /* 0x000fc8000fffe1ff */
[----:B------:R-:W-:Y:S02]  /*08f0*/  USHF.L.U32 UR5, UR4, 0xb, URZ ;  /* 0x0000000b04057899 */ /* 0x000fe400080006ff */
[----:B------:R-:W-:Y:S01]  /*0900*/  USHF.L.U32 UR4, UR4, 0x1, URZ ;  /* 0x0000000104047899 */ /* 0x000fe200080006ff */
[----:B------:R-:W-:Y:S01]  /*0910*/  ELECT P0, URZ, PT ;  /* 0x0000000000ff782f */ /* 0x000fe20003800000 */
[----:B------:R-:W2:Y:S10]  /*0920*/  FENCE.VIEW.ASYNC.S ;  /* 0x00000000000073c6 */ /* 0x000eb40000000000 */
[----:B--2---:R4:W2:Y:S01]  /*0930*/  SYNCS.EXCH.64 URZ, [UR6+0x80], UR4 ;  /* 0x0000800406ff75b2 */ /* 0x0048a20008000100 */
[----:B------:R4:W3:Y:S02]  /*0940*/  SYNCS.EXCH.64 URZ, [UR6+0x88], UR4 ;  /* 0x0000880406ff75b2 */ /* 0x0008e40008000100 */
[----:B----4-:R-:W-:Y:S01]  /*0950*/  NOP ;  /* 0x0000000000007918 */ /* 0x010fe20000000000 */
.L_x_11:
[----:B------:R-:W4:Y:S01]  /*0960*/  SHFL.IDX PT, R0, R57, RZ, 0x1f ;  /* 0x00001fff39007589 */ /* 0x000f2200000e0000 */
[----:B------:R-:W-:Y:S01]  /*0970*/  NOP ;  /* 0x0000000000007918 */ /* 0x000fe20000000000 */
[----:B----4-:R-:W-:-:S13]  /*0980*/  ISETP.NE.AND P0, PT, R0, 0x4, PT ;  /* 0x000000040000780c */ /* 0x010fda0003f05270 */
[----:B------:R-:W-:Y:S05]  /*0990*/  @P0 BRA `(.L_x_12) ;  /* 0x0000000000480947 */ /* 0x000fea0003800000 */
[----:B--23--:R-:W-:Y:S01]  /*09a0*/  UMOV UR4, 0x720 ;  /* 0x0000072000047882 */ /* 0x00cfe20000000000 */
[----:B------:R-:W-:Y:S01]  /*09b0*/  UMOV UR6, 0x400 ;  /* 0x0000040000067882 */ /* 0x000fe20000000000 */
[----:B------:R-:W-:Y:S01]  /*09c0*/  USEL UR4, UR4, 0x620, UP4 ;  /* 0x0000062004047887 */ /* 0x000fe2000a000000 */
        /* <DEDUP_REMOVED lines=10> */
[----:B--2---:R4:W2:Y:S08]  /*0a70*/  SYNCS.EXCH.64 URZ, [UR6+0x90], UR8 ;  /* 0x0000900806ff75b2 */ /* 0x0048b00008000100 */
[----:B------:R4:W3:Y:S01]  /*0a80*/  SYNCS.EXCH.64 URZ, [UR6+0xa0], UR4 ;  /* 0x0000a00406ff75b2 */ /* 0x0008e20008000100 */
[----:B------:R4:W1:Y:S01]  /*0a90*/  SYNCS.EXCH.64 URZ, [UR6+0x98], UR8 ;  /* 0x0000980806ff75b2 */ /* 0x0008620008000100 */
[----:B------:R4:W1:Y:S02]  /*0aa0*/  SYNCS.EXCH.64 URZ, [UR6+0xa8], UR4 ;  /* 0x0000a80406ff75b2 */ /* 0x0008640008000100 */
[----:B----4-:R-:W-:Y:S01]  /*0ab0*/  NOP ;  /* 0x0000000000007918 */ /* 0x010fe20000000000 */
.L_x_12:
[----:B------:R-:W4:Y:S01]  /*0ac0*/  SHFL.IDX PT, R0, R57, RZ, 0x1f ;  /* 0x00001fff39007589 */ /* 0x000f2200000e0000 */
[----:B------:R-:W-:Y:S01]  /*0ad0*/  NOP ;  /* 0x0000000000007918 */ /* 0x000fe20000000000 */
[----:B----4-:R-:W-:-:S13]  /*0ae0*/  ISETP.NE.AND P0, PT, R0, 0x5, PT ;  /* 0x000000050000780c */ /* 0x010fda0003f05270 */
[----:B------:R-:W-:Y:S05]  /*0af0*/  @P0 BRA `(.L_x_13) ;  /* 0x0000000000540947 */ /* 0x000fea0003800000 */
[----:B--23--:R-:W-:Y:S01]  /*0b00*/  UMOV UR4, 0x400 ;  /* 0x0000040000047882 */ /* 0x00cfe20000000000 */
        /* <DEDUP_REMOVED lines=14> */
[----:B------:R4:W1:Y:S01]  /*0bf0*/  SYNCS.EXCH.64 URZ, [UR4+0xd8], UR8 ;  /* 0x0000d80804ff75b2 */ /* 0x0008620008000100 */
[----:B------:R4:W1:Y:S01]  /*0c00*/  SYNCS.EXCH.64 URZ, [UR4+0xc0], UR6 ;  /* 0x0000c00604ff75b2 */ /* 0x0008620008000100 */
[----:B------:R4:W1:Y:S01]  /*0c10*/  SYNCS.EXCH.64 URZ, [UR4+0xe0], UR8 ;  /* 0x0000e00804ff75b2 */ /* 0x0008620008000100 */
[----:B------:R4:W1:Y:S01]  /*0c20*/  SYNCS.EXCH.64 URZ, [UR4+0xc8], UR6 ;  /* 0x0000c80604ff75b2 */ /* 0x0008620008000100 */
[----:B------:R4:W1:Y:S02]  /*0c30*/  SYNCS.EXCH.64 URZ, [UR4+0xe8], UR8 ;  /* 0x0000e80804ff75b2 */ /* 0x0008640008000100 */
[----:B----4-:R-:W-:Y:S01]  /*0c40*/  NOP ;  /* 0x0000000000007918 */ /* 0x010fe20000000000 */
.L_x_13:
[----:B------:R-:W4:Y:S01]  /*0c50*/  SHFL.IDX PT, R0, R57, RZ, 0x1f ;  /* 0x00001fff39007589 */ /* 0x000f2200000e0000 */
[----:B------:R-:W-:Y:S01]  /*0c60*/  ISETP.NE.OR P1, PT, RZ, UR20, !P1 ;  /* 0x00000014ff007c0c */ /* 0x000fe2000cf25670 */
        /* <DEDUP_REMOVED lines=12> */
[----:B------:R4:W3:Y:S01]  /*0d30*/  SYNCS.EXCH.64 URZ, [UR4+0x100], UR6 ;  /* 0x0001000604ff75b2 */ /* 0x0008e20008000100 */
[----:B------:R4:W1:Y:S01]  /*0d40*/  SYNCS.EXCH.64 URZ, [UR4+0xf8], UR6 ;  /* 0x0000f80604ff75b2 */ /* 0x0008620008000100 */
[----:B------:R4:W1:Y:S02]  /*0d50*/  SYNCS.EXCH.64 URZ, [UR4+0x108], UR6 ;  /* 0x0001080604ff75b2 */ /* 0x0008640008000100 */
[----:B----4-:R-:W-:Y:S01]  /*0d60*/  NOP ;  /* 0x0000000000007918 */ /* 0x010fe20000000000 */
.L_x_14:
[----:B------:R-:W-:Y:S01]  /*0d70*/  VOTEU.ALL UP0, P1 ;  /* 0x0000000000ff7886 */ /* 0x000fe20000800000 */
[----:B--23--:R-:W-:Y:S01]  /*0d80*/  UMOV UR4, 0x20 ;  /* 0x0000002000047882 */ /* 0x00cfe20000000000 */
[----:B------:R-:W2:Y:S01]  /*0d90*/  LDCU UR7, c[0x0][0x36c] ;  /* 0x00006d80ff0777ac */ /* 0x000ea20008000800 */
[----:B------:R-:W-:Y:S01]  /*0da0*/  NOP ;  /* 0x0000000000007918 */ /* 0x000fe20000000000 */
[----:B------:R-:W-:Y:S01]  /*0db0*/  LOP3.LUT R0, R70, 0x1f, RZ, 0xc0, !PT ;  /* 0x0000001f46007812 */ /* 0x000fe200078ec0ff */
[----:B------:R-:W-:Y:S01]  /*0dc0*/  @!UP0 UMOV UR6, 0x400 ;  /* 0x0000040000068882 */ /* 0x000fe20000000000 */
[----:B------:R-:W-:-:S04]  /*0dd0*/  @!UP0 UIADD3 UR4, UPT, UPT, -UR4, 0x100000, URZ ;  /* 0x0010000004048890 */ /* 0x000fc8000fffe1ff */
[----:B------:R-:W-:Y:S02]  /*0de0*/  @!UP0 USHF.L.U32 UR5, UR4, 0xb, URZ ;  /* 0x0000000b04058899 */ /* 0x000fe400080006ff */
[----:B------:R-:W-:Y:S02]  /*0df0*/  @!UP0 USHF.L.U32 UR4, UR4, 0x1, URZ ;  /* 0x0000000104048899 */ /* 0x000fe400080006ff */
[----:B------:R-:W-:Y:S01]  /*0e00*/  @!UP0 ULEA UR6, UR47, UR6, 0x18 ;  /* 0x000000062f068291 */ /* 0x000fe2000f8ec0ff */
[----:B------:R-:W-:Y:S01]  /*0e10*/  VOTEU.ALL UP0, P1 ;  /* 0x0000000000ff7886 */ /* 0x000fe20000800000 */
[----:B------:R-:W-:Y:S02]  /*0e20*/  UISETP.NE.AND UP5, UPT, UR20, URZ, UPT ;  /* 0x000000ff1400728c */ /* 0x000fe4000bfa5270 */
[----:B--2---:R-:W-:Y:S01]  /*0e30*/  UISETP.EQ.U32.AND UP6, UPT, UR7, 0x1, UPT ;  /* 0x000000010700788c */ /* 0x004fe2000bfc2070 */
[----:B------:R-:W2:Y:S07]  /*0e40*/  FENCE.VIEW.ASYNC.S ;  /* 0x00000000000073c6 */ /* 0x000eae0000000000 */
[----:B--2---:R2:W3:Y:S01]  /*0e50*/  @!UP0 SYNCS.EXCH.64 URZ, [UR6+0x110], UR4 ;  /* 0x0001100406ff85b2 */ /* 0x0044e20008000100 */
[----:B------:R-:W-:Y:S05]  /*0e60*/  BRA.U !UP6, `(.L_x_15) ;  /* 0x000000010e087547 */ /* 0x000fea000b800000 */
[----:B-1-3--:R-:W-:Y:S01]  /*0e70*/  UCGABAR_ARV ;  /* 0x00000000000079c7 */ /* 0x00afe20008000000 */
[----:B------:R-:W-:Y:S05]  /*0e80*/  BRA `(.L_x_16) ;  /* 0x0000000000047947 */ /* 0x000fea0003800000 */
.L_x_15:
[----:B-1-3--:R-:W-:Y:S01]  /*0e90*/  NOP ;  /* 0x0000000000007918 */ /* 0x00afe20000000000 */
.L_x_16:
[----:B------:R-:W1:Y:S01]  /*0ea0*/  S2UR UR23, SR_CTAID.X ;  /* 0x00000000001779c3 */ /* 0x000e620000002500 */
[----:B------:R-:W-:-:S05]  /*0eb0*/  CS2R.32 R58, SR_CgaSize ;  /* 0x00000000003a7805 */ /* 0x000fca0000008a00 */
[----:B------:R-:W-:-:S05]  /*0ec0*/  IMAD R58, R58, -0xa0, RZ ;  /* 0xffffff603a3a7824 */ /* 0x000fca00078e02ff */
[----:B--2---:R-:W-:-:S14]  /*0ed0*/  R2UR UR5, R58 ;  /* 0x000000003a0572ca */ /* 0x004fdc00000e0000 */
[----:B------:R-:W2:Y:S01]  /*0ee0*/  LDCU UR5, c[0x0][UR5+0x2b0] ;  /* 0x00005600050577ac */ /* 0x000ea20008000800 */
[----:B------:R-:W-:-:S05]  /*0ef0*/  CS2R.32 R58, SR_CgaSize ;  /* 0x00000000003a7805 */ /* 0x000fca0000008a00 */
[----:B------:R-:W-:-:S05]  /*0f00*/  IMAD R58, R58, -0xa0, RZ ;  /* 0xffffff603a3a7824 */ /* 0x000fca00078e02ff */
[----:B------:R-:W-:-:S14]  /*0f10*/  R2UR UR4, R58 ;  /* 0x000000003a0472ca */ /* 0x000fdc00000e0000 */
[----:B------:R-:W3:Y:S01]  /*0f20*/  LDCU UR4, c[0x0][UR4+0x2b4] ;  /* 0x00005680040477ac */ /* 0x000ee20008000800 */
[----:B------:R-:W4:Y:S01]  /*0f30*/  S2UR UR28, SR_CTAID.Y ;  /* 0x00000000001c79c3 */ /* 0x000f220000002600 */
[----:B------:R-:W-:-:S05]  /*0f40*/  CS2R.32 R58, SR_CgaSize ;  /* 0x00000000003a7805 */ /* 0x000fca0000008a00 */
[----:B------:R-:W-:-:S05]  /*0f50*/  IMAD R58, R58, -0xa0, RZ ;  /* 0xffffff603a3a7824 */ /* 0x000fca00078e02ff */
[----:B------:R-:W-:-:S14]  /*0f60*/  R2UR UR7, R58 ;  /* 0x000000003a0772ca */ /* 0x000fdc00000e0000 */
[----:B------:R-:W3:Y:S01]  /*0f70*/  LDCU UR7, c[0x0][UR7+0x2a4] ;  /* 0x00005480070777ac */ /* 0x000ee20008000800 */
[----:B------:R-:W-:Y:S01]  /*0f80*/  UISETP.GT.U32.AND UP0, UPT, UR68, 0xffff, UPT ;  /* 0x0000ffff4400788c */ /* 0x000fe2000bf04070 */
[----:B------:R-:W-:-:S05]  /*0f90*/  CS2R.32 R58, SR_CgaSize ;  /* 0x00000000003a7805 */ /* 0x000fca0000008a00 */
[----:B------:R-:W-:-:S05]  /*0fa0*/  IMAD R58, R58, -0xa0, RZ ;  /* 0xffffff603a3a7824 */ /* 0x000fca00078e02ff */
[----:B------:R-:W-:-:S14]  /*0fb0*/  R2UR UR63, R58 ;  /* 0x000000003a3f72ca */ /* 0x000fdc00000e0000 */
[----:B------:R-:W3:Y:S01]  /*0fc0*/  LDCU UR63, c[0x0][UR63+0x2a0] ;  /* 0x000054003f3f77ac */ /* 0x000ee20008000800 */
[----:B------:R-:W3:Y:S01]  /*0fd0*/  LDCU UR21, c[0x0][0xb24] ;  /* 0x00016480ff1577ac */ /* 0x000ee20008000800 */
[----:B------:R-:W3:Y:S01]  /*0fe0*/  LDCU UR42, c[0x0][0xb24] ;  /* 0x00016480ff2a77ac */ /* 0x000ee20008000800 */
[----:B-1----:R-:W-:Y:S01]  /*0ff0*/  I2FP.F32.U32 R3, UR23 ;  /* 0x0000001700037c45 */ /* 0x002fe20008201000 */
[----:B------:R-:W1:Y:S04]  /*1000*/  LDCU UR25, c[0x0][0xb30] ;  /* 0x00016600ff1977ac */ /* 0x000e680008000800 */
[----:B--2---:R-:W-:Y:S01]  /*1010*/  FMUL R3, R3, UR5 ;  /* 0x0000000503037c20 */ /* 0x004fe20008400000 */
[----:B------:R-:W-:Y:S01]  /*1020*/  USEL UR5, UR68, 0xffff, !UP0 ;  /* 0x0000ffff44057887 */ /* 0x000fe2000c000000 */
[----:B----4-:R-:W-:Y:S01]  /*1030*/  I2FP.F32.U32 R2, UR28 ;  /* 0x0000001c00027c45 */ /* 0x010fe20008201000 */
[----:B------:R-:W-:-:S03]  /*1040*/  USHF.L.U32 UR30, UR47, 0x7, URZ ;  /* 0x000000072f1e7899 */ /* 0x000fc600080006ff */
[----:B------:R-:W2:Y:S01]  /*1050*/  F2I.U32.TRUNC.NTZ R3, R3 ;  /* 0x0000000300037305 */ /* 0x000ea2000020f000 */
[----:B------:R-:W-:Y:S01]  /*1060*/  ULOP3.LUT UR29, UR5, 0xffff, URZ, 0xc0, !UPT ;  /* 0x0000ffff051d7892 */ /* 0x000fe2000f8ec0ff */
[----:B---3--:R-:W-:-:S06]  /*1070*/  FMUL R2, R2, UR4 ;  /* 0x0000000402027c20 */ /* 0x008fcc0008400000 */
[----:B------:R-:W3:Y:S01]  /*1080*/  F2I.U32.TRUNC.NTZ R2, R2 ;  /* 0x0000000200027305 */ /* 0x000ee2000020f000 */
[----:B--2---:R-:W-:Y:S02]  /*1090*/  R2UR UR4, R3 ;  /* 0x00000000030472ca */ /* 0x004fe400000e0000 */
[----:B------:R-:W-:Y:S02]  /*10a0*/  PRMT R3, RZ, 0x7610, R3 ;  /* 0x00007610ff037816 */ /* 0x000fe40000000003 */
[----:B---3--:R-:W-:Y:S02]  /*10b0*/  R2UR UR6, R2 ;  /* 0x00000000020672ca */ /* 0x008fe400000e0000 */
[----:B------:R-:W-:-:S07]  /*10c0*/  PRMT R2, RZ, 0x7610, R2 ;  /* 0x00007610ff027816 */ /* 0x000fce0000000002 */
[----:B------:R-:W-:-:S04]  /*10d0*/  UIADD3 UR5, UPT, UPT, -UR4, URZ, URZ ;  /* 0x000000ff04057290 */ /* 0x000fc8000fffe1ff */
[----:B------:R-:W-:Y:S02]  /*10e0*/  UIMAD UR63, UR63, UR5, UR23 ;  /* 0x000000053f3f72a4 */ /* 0x000fe4000f8e0217 */
[----:B------:R-:W-:-:S04]  /*10f0*/  UIADD3 UR4, UPT, UPT, -UR6, URZ, URZ ;  /* 0x000000ff06047290 */ /* 0x000fc8000fffe1ff */
[----:B------:R-:W-:-:S06]  /*1100*/  UIMAD UR4, UR7, UR4, UR28 ;  /* 0x00000004070472a4 */ /* 0x000fcc000f8e021c */
[----:B------:R-:W-:Y:S01]  /*1110*/  IMAD.U32 R58, RZ, RZ, UR4 ;  /* 0x00000004ff3a7e24 */ /* 0x000fe2000f8e00ff */
[----:B-1----:R-:W-:Y:S06]  /*1120*/  BRA.U UP5, `(.L_x_17) ;  /* 0x0000000105687547 */ /* 0x002fec000b800000 */
[----:B------:R-:W-:Y:S01]  /*1130*/  R2UR UR4, R58 ;  /* 0x000000003a0472ca */ /* 0x000fe200000e0000 */
[----:B------:R-:W-:-:S12]  /*1140*/  ULOP3.LUT UR5, UR63, 0x4, URZ, 0x3c, !UPT ;  /* 0x000000043f057892 */ /* 0x000fd8000f8e3cff */
[----:B------:R-:W-:Y:S02]  /*1150*/  UISETP.NE.AND UP0, UPT, UR4, URZ, UPT ;  /* 0x000000ff0400728c */ /* 0x000fe4000bf05270 */
[----:B------:R-:W-:Y:S02]  /*1160*/  ULOP3.LUT UR4, UR63, 0x2, URZ, 0x3c, !UPT ;  /* 0x000000023f047892 */ /* 0x000fe4000f8e3cff */
[----:B------:R-:W-:-:S04]  /*1170*/  UISETP.GT.U32.AND UP2, UPT, UR63, 0x1, UP0 ;  /* 0x000000013f00788c */ /* 0x000fc80008744070 */
[----:B------:R-:W-:Y:S02]  /*1180*/  USEL UR8, URZ, 0x1, UP2 ;  /* 0x00000001ff087887 */ /* 0x000fe40009000000 */
[----:B------:R-:W-:Y:S02]  /*1190*/  USEL UR7, URZ, 0x2, UP2 ;  /* 0x00000002ff077887 */ /* 0x000fe40009000000 */
[----:B------:R-:W-:Y:S02]  /*11a0*/  UISETP.GT.U32.AND UP2, UPT, UR4, 0x1, UP0 ;  /* 0x000000010400788c */ /* 0x000fe40008744070 */
[----:B------:R-:W-:Y:S02]  /*11b0*/  ULOP3.LUT UR4, UR63, 0x6, URZ, 0x3c, !UPT ;  /* 0x000000063f047892 */ /* 0x000fe4000f8e3cff */
[----:B------:R-:W-:Y:S02]  /*11c0*/  USEL UR6, URZ, 0x4, UP2 ;  /* 0x00000004ff067887 */ /* 0x000fe40009000000 */
[----:B------:R-:W-:-:S02]  /*11d0*/  USEL UR9, URZ, 0x8, UP2 ;  /* 0x00000008ff097887 */ /* 0x000fc40009000000 */
[----:B------:R-:W-:Y:S02]  /*11e0*/  UISETP.GT.U32.AND UP2, UPT, UR5, 0x1, UP0 ;  /* 0x000000010500788c */ /* 0x000fe40008744070 */
[----:B------:R-:W-:Y:S02]  /*11f0*/  UISETP.GT.U32.AND UP0, UPT, UR4, 0x1, UP0 ;  /* 0x000000010400788c */ /* 0x000fe40008704070 */
[----:B------:R-:W-:Y:S02]  /*1200*/  USEL UR4, URZ, 0x10, UP2 ;  /* 0x00000010ff047887 */ /* 0x000fe40009000000 */
[----:B------:R-:W-:Y:S02]  /*1210*/  UIADD3 UR5, UPT, UPT, UR6, UR7, UR8 ;  /* 0x0000000706057290 */ /* 0x000fe4000fffe008 */
[----:B------:R-:W-:Y:S02]  /*1220*/  USEL UR7, URZ, 0x40, UP0 ;  /* 0x00000040ff077887 */ /* 0x000fe40008000000 */
[----:B------:R-:W-:-:S02]  /*1230*/  USEL UR8, URZ, 0x20, UP2 ;  /* 0x00000020ff087887 */ /* 0x000fc40009000000 */
[----:B------:R-:W-:Y:S02]  /*1240*/  UIADD3 UR5, UPT, UPT, UR4, UR5, UR9 ;  /* 0x0000000504057290 */ /* 0x000fe4000fffe009 */
[----:B------:R-:W-:Y:S02]  /*1250*/  ULOP3.LUT UR4, UR63, 0xfffffffe, URZ, 0xc0, !UPT ;  /* 0xfffffffe3f047892 */ /* 0x000fe4000f8ec0ff */
[----:B------:R-:W-:Y:S02]  /*1260*/  USEL UR6, URZ, 0x80, UP0 ;  /* 0x00000080ff067887 */ /* 0x000fe40008000000 */
[----:B------:R-:W-:-:S03]  /*1270*/  UIADD3 UR5, UPT, UPT, UR7, UR5, UR8 ;  /* 0x0000000507057290 */ /* 0x000fc6000fffe008 */
[----:B------:R-:W-:Y:S01]  /*1280*/  UMOV UR7, 0x3 ;  /* 0x0000000300077882 */ /* 0x000fe20000000000 */
[----:B------:R-:W-:Y:S02]  /*1290*/  UIADD3 UR5, UPT, UPT, UR5, UR6, URZ ;  /* 0x0000000605057290 */ /* 0x000fe4000fffe0ff */
[----:B------:R-:W-:-:S04]  /*12a0*/  USHF.L.U32 UR4, UR7, UR4, URZ ;  /* 0x0000000407047299 */ /* 0x000fc800080006ff */
[----:B------:R-:W-:Y:S02]  /*12b0*/  MOV R3, UR5 ;  /* 0x0000000500037c02 */ /* 0x000fe40008000f00 */
[----:B------:R-:W-:-:S07]  /*12c0*/  IMAD.U32 R2, RZ, RZ, UR4 ;  /* 0x00000004ff027e24 */ /* 0x000fce000f8e00ff */
.L_x_17:
[----:B------:R-:W1:Y:S01]  /*12d0*/  S2UR UR36, SR_CTAID.Z ;  /* 0x00000000002479c3 */ /* 0x000e620000002700 */
[----:B------:R-:W-:Y:S01]  /*12e0*/  UISETP.GE.AND UP0, UPT, UR21, 0x1, UPT ;  /* 0x000000011500788c */ /* 0x000fe2000bf06270 */
[----:B------:R-:W-:Y:S01]  /*12f0*/  UMOV UR26, 0x55 ;  /* 0x00000055001a7882 */ /* 0x000fe20000000000 */
[----:B------:R-:W-:-:S07]  /*1300*/  UMOV UR24, UR23 ;  /* 0x0000001700187c82 */ /* 0x000fce0008000000 */
[----:B------:R-:W-:Y:S05]  /*1310*/  BRA.U !UP0, `(.L_x_18) ;  /* 0x0000000108d47547 */ /* 0x000fea000b800000 */
[----:B------:R-:W2:Y:S01]  /*1320*/  LDCU.128 UR16, c[0x0][0xb10] ;  /* 0x00016200ff1077ac */ /* 0x000ea20008000c00 */
[----:B------:R-:W3:Y:S01]  /*1330*/  LDCU UR6, c[0x0][0x370] ;  /* 0x00006e00ff0677ac */ /* 0x000ee20008000800 */
[----:B------:R-:W4:Y:S01]  /*1340*/  LDCU UR7, c[0x0][0x374] ;  /* 0x00006e80ff0777ac */ /* 0x000f220008000800 */
[----:B------:R-:W1:Y:S01]  /*1350*/  LDCU UR22, c[0x0][0xb0c] ;  /* 0x00016180ff1677ac */ /* 0x000e620008000800 */
[----:B------:R-:W1:Y:S01]  /*1360*/  LDCU UR24, c[0x0][0xb20] ;  /* 0x00016400ff1877ac */ /* 0x000e620008000800 */
[----:B------:R-:W1:Y:S01]  /*1370*/  LDCU.64 UR8, c[0x0][0xb28] ;  /* 0x00016500ff0877ac */ /* 0x000e620008000a00 */
[----:B--2---:R-:W-:Y:S02]  /*1380*/  UISETP.NE.AND UP3, UPT, UR18, 0x1, UPT ;  /* 0x000000011200788c */ /* 0x004fe4000bf65270 */
[----:B----4-:R-:W-:Y:S02]  /*1390*/  UIMAD.WIDE.U32 UR10, UR7, UR19, URZ ;  /* 0x00000013070a72a5 */ /* 0x010fe4000f8e00ff */
[----:B---3--:R-:W-:-:S02]  /*13a0*/  UIMAD.WIDE.U32 UR12, UR6, UR16, URZ ;  /* 0x00000010060c72a5 */ /* 0x008fc4000f8e00ff */
[----:B-1----:R-:W-:Y:S02]  /*13b0*/  UISETP.NE.AND UP0, UPT, UR22, 0x1, UPT ;  /* 0x000000011600788c */ /* 0x002fe4000bf05270 */
[----:B------:R-:W-:Y:S01]  /*13c0*/  UIMAD.WIDE.U32 UR4, UR23, UR16, URZ ;  /* 0x00000010170472a5 */ /* 0x000fe2000f8e00ff */
[----:B------:R-:W-:Y:S02]  /*13d0*/  UMOV UR10, UR11 ;  /* 0x0000000b000a7c82 */ /* 0x000fe40008000000 */
[----:B------:R-:W-:Y:S01]  /*13e0*/  UMOV UR12, UR13 ;  /* 0x0000000d000c7c82 */ /* 0x000fe20008000000 */
[----:B------:R-:W-:Y:S02]  /*13f0*/  @UP3 USHF.R.U32.HI UR7, URZ, UR24, UR10 ;  /* 0x00000018ff073299 */ /* 0x000fe4000801160a */
[----:B------:R-:W-:Y:S01]  /*1400*/  UISETP.NE.AND UP2, UPT, UR21, 0x1, UPT ;  /* 0x000000011500788c */ /* 0x000fe2000bf45270 */
[----:B------:R-:W-:Y:S02]  /*1410*/  UMOV UR4, UR5 ;  /* 0x0000000500047c82 */ /* 0x000fe40008000000 */
[----:B------:R-:W-:-:S02]  /*1420*/  @UP0 USHF.R.U32.HI UR6, URZ, UR17, UR12 ;  /* 0x00000011ff060299 */ /* 0x000fc4000801160c */
[----:B------:R-:W-:Y:S02]  /*1430*/  USHF.R.U32.HI UR4, URZ, UR17, UR4 ;  /* 0x00000011ff047299 */ /* 0x000fe40008011604 */
[----:B------:R-:W-:Y:S02]  /*1440*/  UIMAD.WIDE.U32 UR12, UR28, UR19, URZ ;  /* 0x000000131c0c72a5 */ /* 0x000fe4000f8e00ff */
[----:B------:R-:W-:Y:S02]  /*1450*/  UIMAD.WIDE.U32 UR10, UR7, UR8, URZ ;  /* 0x00000008070a72a5 */ /* 0x000fe4000f8e00ff */
[----:B------:R-:W-:Y:S02]  /*1460*/  UIMAD.WIDE.U32 UR14, UR6, UR8, URZ ;  /* 0x00000008060e72a5 */ /* 0x000fe4000f8e00ff */
[----:B------:R-:W-:-:S03]  /*1470*/  USEL UR5, UR23, UR4, !UP0 ;  /* 0x0000000417057287 */ /* 0x000fc6000c000000 */
[----:B------:R-:W-:Y:S01]  /*1480*/  UMOV UR4, UR13 ;  /* 0x0000000d00047c82 */ /* 0x000fe20008000000 */
[----:B------:R-:W-:Y:S01]  /*1490*/  UMOV UR10, UR11 ;  /* 0x0000000b000a7c82 */ /* 0x000fe20008000000 */
[----:B------:R-:W-:Y:S02]  /*14a0*/  USHF.R.U32.HI UR4, URZ, UR24, UR4 ;  /* 0x00000018ff047299 */ /* 0x000fe40008011604 */
[----:B------:R-:W-:Y:S01]  /*14b0*/  @UP2 USHF.R.U32.HI UR7, URZ, UR9, UR10 ;  /* 0x00000009ff072299 */ /* 0x000fe2000801160a */
[----:B------:R-:W-:Y:S01]  /*14c0*/  UMOV UR14, UR15 ;  /* 0x0000000f000e7c82 */ /* 0x000fe20008000000 */
[----:B------:R-:W-:Y:S02]  /*14d0*/  USEL UR4, UR28, UR4, !UP3 ;  /* 0x000000041c047287 */ /* 0x000fe4000d800000 */
[----:B------:R-:W-:Y:S02]  /*14e0*/  @UP2 USHF.R.U32.HI UR6, URZ, UR9, UR14 ;  /* 0x00000009ff062299 */ /* 0x000fe4000801160e */
[----:B------:R-:W-:-:S02]  /*14f0*/  UIMAD UR7, UR7, UR21, URZ ;  /* 0x00000015070772a4 */ /* 0x000fc4000f8e02ff */
[----:B------:R-:W-:Y:S02]  /*1500*/  UIMAD UR12, UR6, UR21, URZ ;  /* 0x00000015060c72a4 */ /* 0x000fe4000f8e02ff */
[----:B------:R-:W-:Y:S02]  /*1510*/  UISETP.GE.AND UP0, UPT, UR4, UR7, UPT ;  /* 0x000000070400728c */ /* 0x000fe4000bf06270 */
[----:B------:R-:W-:Y:S02]  /*1520*/  UIMAD.WIDE.U32 UR10, UR4, UR8, URZ ;  /* 0x00000008040a72a5 */ /* 0x000fe4000f8e00ff */
[----:B------:R-:W-:Y:S02]  /*1530*/  UISETP.GE.OR UP0, UPT, UR5, UR12, UP0 ;  /* 0x0000000c0500728c */ /* 0x000fe40008706670 */
[----:B------:R-:W-:Y:S02]  /*1540*/  UIMAD.WIDE.U32 UR12, UR5, UR8, URZ ;  /* 0x00000008050c72a5 */ /* 0x000fe4000f8e00ff */
[----:B------:R-:W-:Y:S01]  /*1550*/  UIADD3 UR10, UPT, UPT, -UR4, URZ, URZ ;  /* 0x000000ff040a7290 */ /* 0x000fe2000fffe1ff */
[----:B------:R-:W-:Y:S01]  /*1560*/  UMOV UR8, UR11 ;  /* 0x0000000b00087c82 */ /* 0x000fe20008000000 */
[----:B------:R-:W-:-:S02]  /*1570*/  UIADD3 UR24, UPT, UPT, -UR5, URZ, URZ ;  /* 0x000000ff05187290 */ /* 0x000fc4000fffe1ff */
[----:B------:R-:W-:-:S03]  /*1580*/  USHF.R.U32.HI UR8, URZ, UR9, UR8 ;  /* 0x00000009ff087299 */ /* 0x000fc60008011608 */
[----:B------:R-:W-:Y:S01]  /*1590*/  @!UP0 UMOV UR7, UR13 ;  /* 0x0000000d00078c82 */ /* 0x000fe20008000000 */
[----:B------:R-:W-:Y:S02]  /*15a0*/  UIMAD UR28, UR18, UR10, UR28 ;  /* 0x0000000a121c72a4 */ /* 0x000fe4000f8e021c */
[----:B------:R-:W-:Y:S02]  /*15b0*/  USEL UR8, UR4, UR8, !UP2 ;  /* 0x0000000804087287 */ /* 0x000fe4000d000000 */
[----:B------:R-:W-:Y:S02]  /*15c0*/  @!UP0 USHF.R.U32.HI UR7, URZ, UR9, UR7 ;  /* 0x00000009ff078299 */ /* 0x000fe40008011607 */
[----:B------:R-:W-:Y:S02]  /*15d0*/  UIADD3 UR9, UPT, UPT, -UR8, URZ, URZ ;  /* 0x000000ff08097290 */ /* 0x000fe4000fffe1ff */
[----:B------:R-:W-:Y:S02]  /*15e0*/  @!UP0 USEL UR7, UR5, UR7, !UP2 ;  /* 0x0000000705078287 */ /* 0x000fe4000d000000 */
[----:B------:R-:W-:-:S02]  /*15f0*/  UIMAD UR9, UR21, UR9, UR4 ;  /* 0x00000009150972a4 */ /* 0x000fc4000f8e0204 */
[----:B------:R-:W-:Y:S02]  /*1600*/  @!UP0 UIADD3 UR8, UPT, UPT, UR8, -UR7, URZ ;  /* 0x8000000708088290 */ /* 0x000fe4000fffe0ff */
[----:B------:R-:W-:Y:S02]  /*1610*/  @!UP0 UIMAD UR6, UR9, UR6, UR7 ;  /* 0x00000006090682a4 */ /* 0x000fe4000f8e0207 */
[----:B------:R-:W-:Y:S02]  /*1620*/  @!UP0 UIMAD UR4, UR8, UR21, UR5 ;  /* 0x00000015080482a4 */ /* 0x000fe4000f8e0205 */
[----:B------:R-:W-:Y:S02]  /*1630*/  UIMAD UR24, UR22, UR24, UR23 ;  /* 0x00000018161872a4 */ /* 0x000fe4000f8e0217 */
[----:B------:R-:W-:Y:S01]  /*1640*/  UIMAD UR28, UR4, UR18, UR28 ;  /* 0x00000012041c72a4 */ /* 0x000fe2000f8e021c */
[----:B------:R-:W-:Y:S02]  /*1650*/  @!UP0 UMOV UR5, UR6 ;  /* 0x0000000600058c82 */ /* 0x000fe40008000000 */
[----:B------:R-:W-:-:S12]  /*1660*/  UIMAD UR24, UR5, UR22, UR24 ;  /* 0x00000016051872a4 */ /* 0x000fd8000f8e0218 */
.L_x_18:
[----:B------:R-:W-:Y:S02]  /*1670*/  UISETP.NE.AND UP2, UPT, UR25, 0x1, UPT ;  /* 0x000000011900788c */ /* 0x000fe4000bf45270 */
[----:B------:R-:W-:Y:S02]  /*1680*/  UISETP.NE.AND UP0, UPT, UR20, 0x2, UPT ;  /* 0x000000021400788c */ /* 0x000fe4000bf05270 */
[----:B------:R-:W-:Y:S02]  /*1690*/  ULOP3.LUT UR30, UR30, 0x300, URZ, 0xc0, !UPT ;  /* 0x000003001e1e7892 */ /* 0x000fe4000f8ec0ff */
[----:B------:R-:W-:-:S03]  /*16a0*/  USHF.L.U32 UR29, UR26, UR29, URZ ;  /* 0x0000001d1a1d7299 */ /* 0x000fc600080006ff */
[----:B------:R-:W-:Y:S09]  /*16b0*/  BRA.U UP2, `(.L_x_19) ;  /* 0x0000000102407547 */ /* 0x000ff2000b800000 */
[----:B------:R-:W2:Y:S01]  /*16c0*/  LDCU.128 UR8, c[0x0][0xb10] ;  /* 0x00016200ff0877ac */ /* 0x000ea20008000c00 */
[----:B------:R-:W3:Y:S01]  /*16d0*/  LDCU UR12, c[0x0][0xb0c] ;  /* 0x00016180ff0c77ac */ /* 0x000ee20008000800 */
[----:B------:R-:W4:Y:S01]  /*16e0*/  LDCU UR13, c[0x0][0xb20] ;  /* 0x00016400ff0d77ac */ /* 0x000f220008000800 */
[----:B--2---:R-:W-:Y:S02]  /*16f0*/  UIMAD.WIDE.U32 UR4, UR24, UR8, URZ ;  /* 0x00000008180472a5 */ /* 0x004fe4000f8e00ff */
[----:B------:R-:W-:Y:S02]  /*1700*/  UIMAD.WIDE.U32 UR6, UR28, UR11, URZ ;  /* 0x0000000b1c0672a5 */ /* 0x000fe4000f8e00ff */
[----:B---3--:R-:W-:Y:S02]  /*1710*/  UISETP.NE.AND UP2, UPT, UR12, 0x1, UPT ;  /* 0x000000010c00788c */ /* 0x008fe4000bf45270 */
[----:B------:R-:W-:-:S03]  /*1720*/  USHF.R.U32.HI UR5, URZ, UR9, UR5 ;  /* 0x00000009ff057299 */ /* 0x000fc60008011605 */
[----:B------:R-:W-:Y:S01]  /*1730*/  UMOV UR4, UR7 ;  /* 0x0000000700047c82 */ /* 0x000fe20008000000 */
[----:B------:R-:W-:Y:S02]  /*1740*/  USEL UR5, UR24, UR5, !UP2 ;  /* 0x0000000518057287 */ /* 0x000fe4000d000000 */
[----:B------:R-:W-:Y:S02]  /*1750*/  UISETP.NE.AND UP2, UPT, UR10, 0x1, UPT ;  /* 0x000000010a00788c */ /* 0x000fe4000bf45270 */
[----:B----4-:R-:W-:-:S04]  /*1760*/  USHF.R.U32.HI UR4, URZ, UR13, UR4 ;  /* 0x0000000dff047299 */ /* 0x010fc80008011604 */
[----:B------:R-:W-:-:S04]  /*1770*/  USEL UR4, UR28, UR4, !UP2 ;  /* 0x000000041c047287 */ /* 0x000fc8000d000000 */
[----:B------:R-:W-:Y:S02]  /*1780*/  UIADD3 UR6, UPT, UPT, -UR4, UR5, URZ ;  /* 0x0000000504067290 */ /* 0x000fe4000fffe1ff */
[----:B------:R-:W-:Y:S02]  /*1790*/  UIADD3 UR4, UPT, UPT, UR4, -UR5, URZ ;  /* 0x8000000504047290 */ /* 0x000fe4000fffe0ff */
[----:B------:R-:W-:Y:S02]  /*17a0*/  UIMAD UR28, UR6, UR10, UR28 ;  /* 0x0000000a061c72a4 */ /* 0x000fe4000f8e021c */
[----:B------:R-:W-:-:S12]  /*17b0*/  UIMAD UR24, UR4, UR12, UR24 ;  /* 0x0000000c041872a4 */ /* 0x000fd8000f8e0218 */
.L_x_19:
[----:B------:R-:W-:Y:S05]  /*17c0*/  BRA.U !UP6, `(.L_x_20) ;  /* 0x000000010e0c7547 */ /* 0x000fea000b800000 */
[----:B------:R-:W-:Y:S01]  /*17d0*/  UCGABAR_WAIT ;  /* 0x0000000000007dc7 */ /* 0x000fe20008000000 */
[----:B------:R-:W-:Y:S01]  /*17e0*/  CCTL.IVALL ;  /* 0x00000000ff00798f */ /* 0x000fe20002000000 */
[----:B------:R-:W-:Y:S05]  /*17f0*/  BRA `(.L_x_21) ;  /* 0x0000000000047947 */ /* 0x000fea0003800000 */
.L_x_20:
[----:B------:R-:W-:Y:S06]  /*1800*/  BAR.SYNC.DEFER_BLOCKING 0x0 ;  /* 0x0000000000007b1d */ /* 0x000fec0000010000 */
.L_x_21:
[----:B------:R-:W-:Y:S05]  /*1810*/  BRA.U UP0, `(.L_x_22) ;  /* 0x00000015005c7547 */ /* 0x000fea000b800000 */
[----:B------:R-:W2:Y:S01]  /*1820*/  LDCU UR6, c[0x0][0x38c] ;  /* 0x00007180ff0677ac */ /* 0x000ea20008000800 */
[----:B------:R-:W-:Y:S01]  /*1830*/  PLOP3.LUT P1, PT, PT, PT, UP4, 0x80, 0x8 ;  /* 0x000000000008781c */ /* 0x000fe20003f2f048 */
[----:B------:R-:W-:Y:S01]  /*1840*/  IMAD.MOV.U32 R12, RZ, RZ, 0x1 ;  /* 0x00000001ff0c7424 */ /* 0x000fe200078e00ff */
[----:B------:R-:W-:Y:S01]  /*1850*/  ISETP.NE.AND P2, PT, R0, RZ, P3 ;  /* 0x000000ff0000720c */ /* 0x000fe20001f45270 */
[----:B------:R-:W-:Y:S01]  /*1860*/  UISETP.NE.AND UP1, UPT, UR20, URZ, UPT ;  /* 0x000000ff1400728c */ /* 0x000fe2000bf25270 */
[----:B------:R-:W-:Y:S02]  /*1870*/  PLOP3.LUT P1, PT, P1, PT, PT, 0x8, 0x80 ;  /* 0x000000000080781c */ /* 0x000fe40000f2e170 */
[----:B------:R-:W-:Y:S01]  /*1880*/  CS2R R10, SRZ ;  /* 0x00000000000a7805 */ /* 0x000fe2000001ff00 */
[----:B------:R-:W-:Y:S01]  /*1890*/  IMAD.MOV.U32 R9, RZ, RZ, RZ ;  /* 0x000000ffff097224 */ /* 0x000fe200078e00ff */
[----:B------:R-:W3:Y:S01]  /*18a0*/  LDCU UR48, c[0x0][0x370] ;  /* 0x00006e00ff3077ac */ /* 0x000ee20008000800 */
[----:B------:R-:W-:Y:S01]  /*18b0*/  IMAD.MOV.U32 R8, RZ, RZ, 0x1 ;  /* 0x00000001ff087424 */ /* 0x000fe200078e00ff */
[----:B------:R-:W-:Y:S01]  /*18c0*/  USEL UR31, UR43, 0x2, UP1 ;  /* 0x000000022b1f7887 */ /* 0x000fe20008800000 */
[----:B------:R-:W4:Y:S01]  /*18d0*/  LDCU.64 UR40, c[0x0][0x348] ;  /* 0x00006900ff2877ac */ /* 0x000f220008000a00 */
[----:B--2---:R-:W-:-:S02]  /*18e0*/  UIADD3 UR5, UPT, UPT, UR6, 0x3f, URZ ;  /* 0x0000003f06057890 */ /* 0x004fc4000fffe0ff */
[----:B------:R-:W-:Y:S02]  /*18f0*/  USHF.L.U32 UR55, UR23, 0x7, URZ ;  /* 0x0000000717377899 */ /* 0x000fe400080006ff */
[----:B------:R-:W-:Y:S02]  /*1900*/  USHF.R.S32.HI UR4, URZ, 0x1f, UR5 ;  /* 0x0000001fff047899 */ /* 0x000fe40008011405 */
[----:B------:R-:W-:Y:S02]  /*1910*/  UIADD3 UR54, UPT, UPT, UR6, 0x7e, URZ ;  /* 0x0000007e06367890 */ /* 0x000fe4000fffe0ff */
[----:B------:R-:W-:Y:S02]  /*1920*/  ULEA.HI UR4, UR4, UR5, URZ, 0x6 ;  /* 0x0000000504047291 */ /* 0x000fe4000f8f30ff */
[----:B------:R-:W-:Y:S02]  /*1930*/  USHF.L.U32 UR5, UR23, 0x5, URZ ;  /* 0x0000000517057899 */ /* 0x000fe400080006ff */
[----:B------:R-:W-:-:S02]  /*1940*/  USHF.R.S32.HI UR50, URZ, 0x6, UR4 ;  /* 0x00000006ff327899 */ /* 0x000fc40008011404 */
[----:B------:R-:W-:Y:S02]  /*1950*/  UIADD3 UR4, UPT, UPT, UR6, -0x1, URZ ;  /* 0xffffffff06047890 */ /* 0x000fe4000fffe0ff */
[----:B------:R-:W-:Y:S02]  /*1960*/  UISETP.LT.U32.AND UP0, UPT, UR50, 0x4, UPT ;  /* 0x000000043200788c */ /* 0x000fe4000bf01070 */
[----:B------:R-:W-:Y:S02]  /*1970*/  UISETP.GE.U32.AND UP2, UPT, UR4, -0x7f, UPT ;  /* 0xffffff810400788c */ /* 0x000fe4000bf46070 */
[----:B------:R-:W-:Y:S02]  /*1980*/  USEL UR49, UR50, 0x4, UP0 ;  /* 0x0000000432317887 */ /* 0x000fe40008000000 */
[----:B------:R-:W-:Y:S02]  /*1990*/  ULOP3.LUT UR5, UR5, 0x20, URZ, 0xc0, !UPT ;  /* 0x0000002005057892 */ /* 0x000fe4000f8ec0ff */
[----:B------:R-:W-:Y:S01]  /*19a0*/  UIADD3 UR4, UPT, UPT, UR49, -0x1, URZ ;  /* 0xffffffff31047890 */ /* 0x000fe2000fffe0ff */
[----:B------:R-:W2:Y:S04]  /*19b0*/  LDCU UR46, c[0x0][0x374] ;  /* 0x00006e80ff2e77ac */ /* 0x000ea80008000800 */
[----:B------:R-:W-:-:S02]  /*19c0*/  @UP2 UIADD3 UR4, UPT, UPT, UR49, URZ, URZ ;  /* 0x000000ff31042290 */ /* 0x000fc4000fffe0ff */
[----:B------:R-:W-:Y:S02]  /*19d0*/  ULEA.HI UR52, UR30, UR5, URZ, 0x1b ;  /* 0x000000051e347291 */ /* 0x000fe4000f8fd8ff */
[----:B------:R-:W-:Y:S02]  /*19e0*/  UIADD3 UR53, UPT, UPT, UR50, -UR49, URZ ;  /* 0x8000003132357290 */ /* 0x000fe4000fffe0ff */
[----:B------:R-:W-:Y:S02]  /*19f0*/  UIADD3 UR43, UPT, UPT, UR4, 0x1, URZ ;  /* 0x00000001042b7890 */ /* 0x000fe4000fffe0ff */
[----:B------:R-:W-:Y:S01]  /*1a00*/  UIADD3 UR51, UPT, UPT, -UR4, URZ, URZ ;  /* 0x000000ff04337290 */ /* 0x000fe2000fffe1ff */
[----:B---34-:R-:W-:-:S11]  /*1a10*/  UMOV UR15, URZ ;  /* 0x000000ff000f7c82 */ /* 0x018fd60008000000 */
.L_x_44:
[----:B------:R-:W-:Y:S01]  /*1a20*/  UISETP.NE.AND UP0, UPT, UR47, URZ, UPT ;  /* 0x000000ff2f00728c */ /* 0x000fe2000bf05270 */
[----:B------:R-:W3:Y:S08]  /*1a30*/  S2UR UR47, SR_CgaCtaId ;  /* 0x00000000002f79c3 */ /* 0x000ef00000008800 */
[----:B-1----:R-:W-:Y:S05]  /*1a40*/  BRA.U UP0, `(.L_x_23) ;  /* 0x0000000100347547 */ /* 0x002fea000b800000 */
[----:B------:R-:W4:Y:S01]  /*1a50*/  S2R R0, SR_CgaCtaId ;  /* 0x0000000000007919 */ /* 0x000f220000008800 */
[----:B------:R-:W-:Y:S02]  /*1a60*/  MOV R3, 0x400 ;  /* 0x0000040000037802 */ /* 0x000fe40000000f00 */
[----:B------:R-:W-:Y:S02]  /*1a70*/  SHF.L.U32 R2, R8, 0x1f, RZ ;  /* 0x0000001f08027819 */ /* 0x000fe400000006ff */
[----:B----4-:R-:W-:-:S05]  /*1a80*/  LEA R0, R0, R3, 0x18 ;  /* 0x0000000300007211 */ /* 0x010fca00078ec0ff */
[----:B------:R-:W-:-:S04]  /*1a90*/  IMAD R3, R9, 0x8, R0 ;  /* 0x0000000809037824 */ /* 0x000fc800078e0200 */
[----:B------:R-:W4:Y:S02]  /*1aa0*/  SYNCS.PHASECHK.TRANS64.TRYWAIT P0, [R3+URZ+0x100], R2 ;  /* 0x00010002030075a7 */ /* 0x000f2400080011ff */
[----:B----4-:R-:W-:Y:S05]  /*1ab0*/  @!P0 BRA `(.L_x_24) ;  /* 0x0000007800088947 */ /* 0x010fea0003800000 */
.L_x_151:
[----:B------:R-:W-:Y:S01]  /*1ac0*/  VIADD R9, R9, 0x1 ;  /* 0x0000000109097836 */ /* 0x000fe20000000000 */
[----:B------:R4:W-:Y:S04]  /*1ad0*/  SYNCS.ARRIVE.TRANS64.A1T0 RZ, [R3+URZ+0xf0], RZ ;  /* 0x0000f0ff03ff79a7 */ /* 0x0009e800081000ff */
[----:B------:R-:W-:-:S04]  /*1ae0*/  ISETP.NE.AND P0, PT, R9, 0x2, PT ;  /* 0x000000020900780c */ /* 0x000fc80003f05270 */
[----:B------:R-:W-:Y:S02]  /*1af0*/  SEL R9, R9, RZ, P0 ;  /* 0x000000ff09097207 */ /* 0x000fe40000000000 */
[----:B----4-:R-:W-:-:S04]  /*1b00*/  SEL R3, RZ, 0x1, P0 ;  /* 0x00000001ff037807 */ /* 0x010fc80000000000 */
[----:B------:R-:W-:-:S07]  /*1b10*/  LOP3.LUT R8, R8, R3, RZ, 0x3c, !PT ;  /* 0x0000000308087212 */ /* 0x000fce00078e3cff */
.L_x_23:
[----:B------:R-:W-:Y:S01]  /*1b20*/  UMOV UR14, 0x400 ;  /* 0x00000400000e7882 */ /* 0x000fe20000000000 */
[----:B------:R-:W-:Y:S01]  /*1b30*/  SHF.L.U32 R0, R12, 0x1f, RZ ;  /* 0x0000001f0c007819 */ /* 0x000fe200000006ff */
[----:B---3--:R-:W-:Y:S02]  /*1b40*/  ULEA UR14, UR47, UR14, 0x18 ;  /* 0x0000000e2f0e7291 */ /* 0x008fe4000f8ec0ff */
[----:B------:R-:W-:Y:S02]  /*1b50*/  UISETP.GE.U32.AND UP0, UPT, UR54, 0x7f, UPT ;  /* 0x0000007f3600788c */ /* 0x000fe4000bf06070 */
[----:B------:R-:W-:Y:S02]  /*1b60*/  ULEA UR4, UR15, UR14, 0x3 ;  /* 0x0000000e0f047291 */ /* 0x000fe4000f8e18ff */
[----:B------:R-:W-:Y:S01]  /*1b70*/  ULEA UR19, UR28, UR52, 0x6 ;  /* 0x000000341c137291 */ /* 0x000fe2000f8e30ff */
[----:B------:R-:W-:-:S06]  /*1b80*/  UMOV UR13, URZ ;  /* 0x000000ff000d7c82 */ /* 0x000fcc0008000000 */
[----:B------:R3:W4:Y:S01]  /*1b90*/  SYNCS.PHASECHK.TRANS64.TRYWAIT P0, [UR4+0x20], R0 ;  /* 0x00002000ff0075a7 */ /* 0x0007220008001104 */
[----:B------:R-:W-:-:S04]  /*1ba0*/  ULEA.HI UR4, UR24, UR24, URZ, 0x1 ;  /* 0x0000001818047291 */ /* 0x000fc8000f8f08ff */
[----:B------:R-:W-:-:S04]  /*1bb0*/  USHF.L.U32 UR4, UR4, 0x7, URZ ;  /* 0x0000000704047899 */ /* 0x000fc800080006ff */
[----:B------:R-:W-:-:S04]  /*1bc0*/  ULOP3.LUT UR35, UR4, 0xffffff00, URZ, 0xc0, !UPT ;  /* 0xffffff0004237892 */ /* 0x000fc8000f8ec0ff */
[----:B------:R-:W-:Y:S01]  /*1bd0*/  ULOP3.LUT UR35, UR35, 0x80, UR55, 0xf8, !UPT ;  /* 0x0000008023237892 */ /* 0x000fe2000f8ef837 */
[----:B------:R-:W-:Y:S11]  /*1be0*/  BRA.U !UP0, `(.L_x_25) ;  /* 0x0000000108f87547 */ /* 0x000ff6000b800000 */
[----:B------:R-:W-:Y:S01]  /*1bf0*/  UMOV UR21, UR51 ;  /* 0x0000003300157c82 */ /* 0x000fe20008000000 */
[----:B------:R-:W-:Y:S01]  /*1c00*/  UMOV UR4, UR15 ;  /* 0x0000000f00047c82 */ /* 0x000fe20008000000 */
[----:B------:R-:W-:-:S05]  /*1c10*/  UMOV UR26, 0x20 ;  /* 0x00000020001a7882 */ /* 0x000fca0000000000 */
.L_x_31:
[----:B------:R-:W-:Y:S01]  /*1c20*/  ULEA UR33, UR4, UR14, 0x3 ;  /* 0x0000000e04217291 */ /* 0x000fe2000f8e18ff */
[----:B------:R-:W-:Y:S01]  /*1c30*/  @P3 MOV R2, 0x14000 ;  /* 0x0001400000023802 */ /* 0x000fe20000000f00 */
[----:B--2-4-:R-:W-:Y:S10]  /*1c40*/  @P0 BRA `(.L_x_26) ;  /* 0x00000000000c0947 */ /* 0x014ff40003800000 */
[----:B------:R-:W-:-:S04]  /*1c50*/  SHF.L.U32 R3, R12, 0x1f, RZ ;  /* 0x0000001f0c037819 */ /* 0x000fc800000006ff */
[----:B------:R-:W4:Y:S02]  /*1c60*/  SYNCS.PHASECHK.TRANS64.TRYWAIT P0, [UR33+0x20], R3 ;  /* 0x00002003ff0075a7 */ /* 0x000f240008001121 */
[----:B----4-:R-:W-:Y:S05]  /*1c70*/  @!P0 BRA `(.L_x_27) ;  /* 0x0000007400ac8947 */ /* 0x010fea0003800000 */
.L_x_26:
[----:B------:R4:W-:Y:S01]  /*1c80*/  @P3 SYNCS.ARRIVE.TRANS64 RZ, [UR33], R2 ;  /* 0x00000002ffff39a7 */ /* 0x0009e20008000021 */
[----:B------:R-:W-:Y:S02]  /*1c90*/  ULOP3.LUT UR5, UR31, 0x2, URZ, 0xfc, !UPT ;  /* 0x000000021f057892 */ /* 0x000fe4000f8efcff */
[----:B------:R-:W-:Y:S02]  /*1ca0*/  UIADD3 UR21, UPT, UPT, UR21, 0x1, URZ ;  /* 0x0000000115157890 */ /* 0x000fe4000fffe0ff */
[----:B------:R-:W-:Y:S02]  /*1cb0*/  UISETP.NE.AND UP0, UPT, UR5, 0x2, UPT ;  /* 0x000000020500788c */ /* 0x000fe4000bf05270 */
[----:B------:R-:W-:-:S07]  /*1cc0*/  UISETP.NE.AND UP2, UPT, UR21, 0x1, UPT ;  /* 0x000000011500788c */ /* 0x000fce000bf45270 */
[----:B------:R-:W-:Y:S05]  /*1cd0*/  BRA.U UP0, `(.L_x_28) ;  /* 0x0000000100047547 */ /* 0x000fea000b800000 */
[----:B-12---:R-:W-:Y:S05]  /*1ce0*/  BPT.TRAP 0x1 ;  /* 0x000000040000795c */ /* 0x006fea0000300000 */
.L_x_28:
[----:B------:R-:W-:Y:S04]  /*1cf0*/  BSSY.RECONVERGENT B0, `(.L_x_29) ;  /* 0x0000003000007945 */ /* 0x000fe80003800200 */
[----:B------:R-:W-:Y:S05]  /*1d00*/  @!P2 BRA `(.L_x_30) ;  /* 0x000000000004a947 */ /* 0x000fea0003800000 */
[----:B-12---:R-:W-:Y:S05]  /*1d10*/  BPT.TRAP 0x1 ;  /* 0x000000040000795c */ /* 0x006fea0000300000 */
.L_x_30:
[----:B-12---:R-:W-:Y:S05]  /*1d20*/  BSYNC.RECONVERGENT B0 ;  /* 0x0000000000007941 */ /* 0x006fea0003800200 */
.L_x_29:
[----:B------:R-:W-:Y:S02]  /*1d30*/  UIADD3 UR5, UPT, UPT, UR4, 0x1, URZ ;  /* 0x0000000104057890 */ /* 0x000fe4000fffe0ff */
[----:B------:R-:W-:Y:S02]  /*1d40*/  ULEA UR8, UR4, UR30, 0xb ;  /* 0x0000001e04087291 */ /* 0x000fe4000f8e58ff */
[----:B------:R-:W-:Y:S02]  /*1d50*/  UISETP.NE.AND UP0, UPT, UR5, 0x4, UPT ;  /* 0x000000040500788c */ /* 0x000fe4000bf05270 */
[----:B------:R-:W-:Y:S02]  /*1d60*/  ULEA UR24, UR4, UR14, 0xf ;  /* 0x0000000e04187291 */ /* 0x000fe4000f8e78ff */
[----:B------:R-:W-:Y:S02]  /*1d70*/  USEL UR6, URZ, 0x1, UP0 ;  /* 0x00000001ff067887 */ /* 0x000fe40008000000 */
[----:B------:R-:W-:-:S02]  /*1d80*/  USEL UR15, UR5, URZ, UP0 ;  /* 0x000000ff050f7287 */ /* 0x000fc40008000000 */
[----:B------:R-:W-:Y:S02]  /*1d90*/  UIADD3 UR4, UP0, UPT, UR40, 0x180, URZ ;  /* 0x0000018028047890 */ /* 0x000fe4000ff1e0ff */
[----:B------:R-:W-:Y:S01]  /*1da0*/  ULEA UR5, UR15, UR14, 0x3 ;  /* 0x0000000e0f057291 */ /* 0x000fe2000f8e18ff */
[----:B------:R-:W-:Y:S01]  /*1db0*/  LOP3.LUT R12, R12, UR6, RZ, 0x3c, !PT ;  /* 0x000000060c0c7c12 */ /* 0x000fe2000f8e3cff */
[----:B------:R-:W-:Y:S02]  /*1dc0*/  UIADD3 UR6, UP1, UPT, UR40, 0x80, URZ ;  /* 0x0000008028067890 */ /* 0x000fe4000ff3e0ff */
[----:B------:R-:W-:Y:S01]  /*1dd0*/  ULEA UR8, UR8, UR14, 0x2 ;  /* 0x0000000e08087291 */ /* 0x000fe2000f8e10ff */
[----:B---3--:R-:W-:Y:S01]  /*1de0*/  SHF.L.U32 R0, R12, 0x1f, RZ ;  /* 0x0000001f0c007819 */ /* 0x008fe200000006ff */
[----:B------:R-:W-:Y:S02]  /*1df0*/  UIADD3 UR34, UPT, UPT, UR26, -0x20, URZ ;  /* 0xffffffe01a227890 */ /* 0x000fe4000fffe0ff */
[----:B------:R-:W-:Y:S01]  /*1e00*/  ULOP3.LUT UR33, UR33, 0xfefffff8, URZ, 0xc0, !UPT ;  /* 0xfefffff821217892 */ /* 0x000fe2000f8ec0ff */
[----:B------:R1:W2:Y:S01]  /*1e10*/  SYNCS.PHASECHK.TRANS64.TRYWAIT P0, [UR5+0x20], R0 ;  /* 0x00002000ff0075a7 */ /* 0x0002a20008001105 */
[----:B------:R-:W-:-:S02]  /*1e20*/  UIADD3.X UR7, UPT, UPT, URZ, UR41, URZ, UP1, !UPT ;  /* 0x00000029ff077290 */ /* 0x000fc40008ffe4ff */
[----:B------:R-:W-:Y:S02]  /*1e30*/  UIADD3 UR32, UPT, UPT, UR24, 0x8400, URZ ;  /* 0x0000840018207890 */ /* 0x000fe4000fffe0ff */
[----:B------:R-:W-:Y:S02]  /*1e40*/  UIADD3 UR24, UPT, UPT, UR24, 0xc400, URZ ;  /* 0x0000c40018187890 */ /* 0x000fe4000fffe0ff */
[----:B------:R-:W-:Y:S02]  /*1e50*/  UIADD3.X UR5, UPT, UPT, URZ, UR41, URZ, UP0, !UPT ;  /* 0x00000029ff057290 */ /* 0x000fe400087fe4ff */
[----:B------:R-:W-:Y:S02]  /*1e60*/  UIADD3 UR16, UPT, UPT, UR8, 0x28400, URZ ;  /* 0x0002840008107890 */ /* 0x000fe4000fffe0ff */
[----:B------:R-:W-:Y:S02]  /*1e70*/  UPRMT UR13, URZ, 0x5410, UR29 ;  /* 0x00005410ff0d7896 */ /* 0x000fe4000800001d */
[----:B------:R-:W-:Y:S01]  /*1e80*/  UIADD3 UR8, UPT, UPT, UR8, 0x29400, URZ ;  /* 0x0002940008087890 */ /* 0x000fe2000fffe0ff */
[----:B------:R-:W-:Y:S01]  /*1e90*/  UMOV UR22, 0x0 ;  /* 0x0000000000167882 */ /* 0x000fe20000000000 */
[----:B------:R-:W-:Y:S01]  /*1ea0*/  UMOV UR23, 0x10000000 ;  /* 0x1000000000177882 */ /* 0x000fe20000000000 */
[----:B------:R-:W-:Y:S01]  /*1eb0*/  UMOV UR27, UR35 ;  /* 0x00000023001b7c82 */ /* 0x000fe20008000000 */
[----:B------:R-:W-:Y:S01]  /*1ec0*/  UMOV UR28, UR36 ;  /* 0x00000024001c7c82 */ /* 0x000fe20008000000 */
[----:B------:R-:W-:Y:S01]  /*1ed0*/  UMOV UR25, UR33 ;  /* 0x0000002100197c82 */ /* 0x000fe20008000000 */
[----:B------:R-:W-:Y:S01]  /*1ee0*/  UMOV UR20, UR36 ;  /* 0x0000002400147c82 */ /* 0x000fe20008000000 */
[----:B------:R-:W-:Y:S01]  /*1ef0*/  UMOV UR17, UR33 ;  /* 0x0000002100117c82 */ /* 0x000fe20008000000 */
[----:B------:R-:W-:Y:S01]  /*1f00*/  UMOV UR18, UR34 ;  /* 0x0000002200127c82 */ /* 0x000fe20008000000 */
[----:B------:R-:W-:Y:S01]  /*1f10*/  UTMALDG.3D.2CTA [UR32], [UR6], desc[UR22] ;  /* 0x00001620060075b4 */ /* 0x000fe20008211000 */
[----:B------:R-:W-:Y:S01]  /*1f20*/  UMOV UR10, UR26 ;  /* 0x0000001a000a7c82 */ /* 0x000fe20008000000 */
[----:B------:R-:W-:Y:S01]  /*1f30*/  UMOV UR11, UR19 ;  /* 0x00000013000b7c82 */ /* 0x000fe20008000000 */
[----:B------:R-:W-:Y:S01]  /*1f40*/  UMOV UR12, UR36 ;  /* 0x00000024000c7c82 */ /* 0x000fe20008000000 */
[----:B------:R-:W-:Y:S01]  /*1f50*/  UMOV UR9, UR33 ;  /* 0x0000002100097c82 */ /* 0x000fe20008000000 */
[----:B------:R3:W-:Y:S01]  /*1f60*/  UTMALDG.3D.2CTA [UR24], [UR6], desc[UR22] ;  /* 0x00001618060075b4 */ /* 0x0007e20008211000 */
[----:B------:R-:W-:Y:S01]  /*1f70*/  UTMALDG.3D.MULTICAST.2CTA [UR16], [UR4], UR13, desc[UR22] ;  /* 0x00001610040073b4 */ /* 0x000fe2000821180d */
[----:B------:R4:W-:Y:S01]  /*1f80*/  UTMALDG.3D.MULTICAST.2CTA [UR8], [UR4], UR13, desc[UR22] ;  /* 0x00001608040073b4 */ /* 0x0009e2000821180d */
[----:B---3--:R-:W-:Y:S01]  /*1f90*/  UIADD3 UR26, UPT, UPT, UR26, 0x40, URZ ;  /* 0x000000401a1a7890 */ /* 0x008fe2000fffe0ff */
[----:B----4-:R-:W-:Y:S01]  /*1fa0*/  UMOV UR13, UR43 ;  /* 0x0000002b000d7c82 */ /* 0x010fe20008000000 */
[----:B------:R-:W-:Y:S01]  /*1fb0*/  UMOV UR4, UR15 ;  /* 0x0000000f00047c82 */ /* 0x000fe20008000000 */
[----:B-1----:R-:W-:Y:S09]  /*1fc0*/  BRA.U UP2, `(.L_x_31) ;  /* 0xfffffffd02147547 */ /* 0x002ff2000b83ffff */
.L_x_25:
[----:B------:R-:W-:Y:S01]  /*1fd0*/  ULEA UR4, UR15, UR14, 0x3 ;  /* 0x0000000e0f047291 */ /* 0x000fe2000f8e18ff */
[----:B---3--:R-:W-:Y:S01]  /*1fe0*/  SHF.L.U32 R0, R12, 0x1f, RZ ;  /* 0x0000001f0c007819 */ /* 0x008fe200000006ff */
[----:B------:R-:W-:Y:S01]  /*1ff0*/  @!P1 SYNCS.ARRIVE.TRANS64.A1T0 RZ, [UR14+0x88], RZ ;  /* 0x000088ffffff99a7 */ /* 0x000fe2000810000e */
[----:B------:R-:W-:-:S06]  /*2000*/  UISETP.GT.AND UP0, UPT, UR50, UR49, UPT ;  /* 0x000000313200728c */ /* 0x000fcc000bf04270 */
[----:B------:R3:W1:Y:S03]  /*2010*/  SYNCS.PHASECHK.TRANS64.TRYWAIT P1, [UR4+0x20], R0 ;  /* 0x00002000ff0075a7 */ /* 0x0006660008021104 */
[----:B------:R-:W-:Y:S05]  /*2020*/  BRA.U !UP0, `(.L_x_32) ;  /* 0x0000000508047547 */ /* 0x000fea000b800000 */
[----:B------:R-:W-:Y:S01]  /*2030*/  UIADD3 UR37, UPT, UPT, UR53, UR13, URZ ;  /* 0x0000000d35257290 */ /* 0x000fe2000fffe0ff */
[----:B------:R-:W-:-:S11]  /*2040*/  UMOV UR6, UR15 ;  /* 0x0000000f00067c82 */ /* 0x000fd60008000000 */
.L_x_40:
[----:B------:R-:W-:Y:S01]  /*2050*/  ULEA UR7, UR6, UR14, 0x3 ;  /* 0x0000000e06077291 */ /* 0x000fe2000f8e18ff */
[----:B------:R-:W-:Y:S01]  /*2060*/  @P3 MOV R2, 0x14000 ;  /* 0x0001400000023802 */ /* 0x000fe20000000f00 */
[----:B-12---:R-:W-:Y:S10]  /*2070*/  @P1 BRA `(.L_x_33) ;  /* 0x00000000000c1947 */ /* 0x006ff40003800000 */
[----:B------:R-:W-:-:S04]  /*2080*/  SHF.L.U32 R3, R12, 0x1f, RZ ;  /* 0x0000001f0c037819 */ /* 0x000fc800000006ff */
[----:B--2-4-:R-:W1:Y:S02]  /*2090*/  SYNCS.PHASECHK.TRANS64.TRYWAIT P0, [UR7+0x20], R3 ;  /* 0x00002003ff0075a7 */ /* 0x014e640008001107 */
[----:B-1----:R-:W-:Y:S05]  /*20a0*/  @!P0 BRA `(.L_x_34) ;  /* 0x0000007000b88947 */ /* 0x002fea0003800000 */
.L_x_33:
[----:B------:R1:W-:Y:S01]  /*20b0*/  @P3 SYNCS.ARRIVE.TRANS64 RZ, [UR7], R2 ;  /* 0x00000002ffff39a7 */ /* 0x0003e20008000007 */
[----:B------:R-:W-:-:S04]  /*20c0*/  ULOP3.LUT UR4, UR31, 0x2, URZ, 0xfc, !UPT ;  /* 0x000000021f047892 */ /* 0x000fc8000f8efcff */
[----:B------:R-:W-:-:S09]  /*20d0*/  UISETP.NE.AND UP0, UPT, UR4, 0x2, UPT ;  /* 0x000000020400788c */ /* 0x000fd2000bf05270 */
[----:B------:R-:W-:Y:S05]  /*20e0*/  BRA.U UP0, `(.L_x_35) ;  /* 0x0000000100047547 */ /* 0x000fea000b800000 */
[----:B--2---:R-:W-:Y:S05]  /*20f0*/  BPT.TRAP 0x1 ;  /* 0x000000040000795c */ /* 0x004fea0000300000 */
.L_x_35:
[----:B------:R-:W-:Y:S04]  /*2100*/  BSSY.RECONVERGENT B0, `(.L_x_36) ;  /* 0x0000003000007945 */ /* 0x000fe80003800200 */
[----:B------:R-:W-:Y:S05]  /*2110*/  @!P2 BRA `(.L_x_37) ;  /* 0x000000000004a947 */ /* 0x000fea0003800000 */
[----:B--2---:R-:W-:Y:S05]  /*2120*/  BPT.TRAP 0x1 ;  /* 0x000000040000795c */ /* 0x004fea0000300000 */
.L_x_37:
[----:B--2---:R-:W-:Y:S05]  /*2130*/  BSYNC.RECONVERGENT B0 ;  /* 0x0000000000007941 */ /* 0x004fea0003800200 */
.L_x_36:
[----:B------:R-:W-:Y:S01]  /*2140*/  UIADD3 UR4, UPT, UPT, UR6, 0x1, URZ ;  /* 0x0000000106047890 */ /* 0x000fe2000fffe0ff */
[----:B------:R-:W-:Y:S01]  /*2150*/  BSSY.RECONVERGENT B0, `(.L_x_38) ;  /* 0x000002a000007945 */ /* 0x000fe20003800200 */
[----:B----4-:R-:W-:Y:S02]  /*2160*/  ELECT P0, URZ, PT ;  /* 0x0000000000ff782f */ /* 0x010fe40003800000 */
[----:B------:R-:W-:-:S04]  /*2170*/  UISETP.NE.AND UP0, UPT, UR4, 0x4, UPT ;  /* 0x000000040400788c */ /* 0x000fc8000bf05270 */
[----:B------:R-:W-:Y:S02]  /*2180*/  USEL UR5, URZ, 0x1, UP0 ;  /* 0x00000001ff057887 */ /* 0x000fe40008000000 */
[----:B------:R-:W-:-:S04]  /*2190*/  USEL UR15, UR4, URZ, UP0 ;  /* 0x000000ff040f7287 */ /* 0x000fc80008000000 */
[----:B------:R-:W-:Y:S01]  /*21a0*/  ULEA UR4, UR15, UR14, 0x3 ;  /* 0x0000000e0f047291 */ /* 0x000fe2000f8e18ff */
[----:B------:R-:W-:-:S04]  /*21b0*/  LOP3.LUT R12, R12, UR5, RZ, 0x3c, !PT ;  /* 0x000000050c0c7c12 */ /* 0x000fc8000f8e3cff */
[----:B-1-3--:R-:W-:-:S04]  /*21c0*/  SHF.L.U32 R0, R12, 0x1f, RZ ;  /* 0x0000001f0c007819 */ /* 0x00afc800000006ff */
[----:B------:R1:W2:Y:S01]  /*21d0*/  SYNCS.PHASECHK.TRANS64.TRYWAIT P1, [UR4+0x20], R0 ;  /* 0x00002000ff0075a7 */ /* 0x0002a20008021104 */
[----:B------:R-:W-:Y:S05]  /*21e0*/  @!P0 BRA `(.L_x_39) ;  /* 0x0000000000808947 */ /* 0x000fea0003800000 */
[----:B------:R-:W-:Y:S02]  /*21f0*/  ULEA UR8, UR6, UR30, 0xb ;  /* 0x0000001e06087291 */ /* 0x000fe4000f8e58ff */
[----:B------:R-:W-:Y:S02]  /*2200*/  ULEA UR24, UR6, UR14, 0xf ;  /* 0x0000000e06187291 */ /* 0x000fe4000f8e78ff */
[----:B------:R-:W-:Y:S02]  /*2210*/  UIADD3 UR4, UP1, UPT, UR40, 0x80, URZ ;  /* 0x0000008028047890 */ /* 0x000fe4000ff3e0ff */
[----:B------:R-:W-:Y:S02]  /*2220*/  USHF.L.U32 UR34, UR13, 0x6, URZ ;  /* 0x000000060d227899 */ /* 0x000fe400080006ff */
[----:B------:R-:W-:Y:S02]  /*2230*/  UIADD3 UR22, UP0, UPT, UR40, 0x180, URZ ;  /* 0x0000018028167890 */ /* 0x000fe4000ff1e0ff */
[----:B------:R-:W-:-:S02]  /*2240*/  ULEA UR8, UR8, UR14, 0x2 ;  /* 0x0000000e08087291 */ /* 0x000fc4000f8e10ff */
[----:B------:R-:W-:Y:S02]  /*2250*/  ULOP3.LUT UR33, UR7, 0xfefffff8, URZ, 0xc0, !UPT ;  /* 0xfefffff807217892 */ /* 0x000fe4000f8ec0ff */
[----:B------:R-:W-:Y:S02]  /*2260*/  UIADD3.X UR5, UPT, UPT, URZ, UR41, URZ, UP1, !UPT ;  /* 0x00000029ff057290 */ /* 0x000fe40008ffe4ff */
[----:B------:R-:W-:Y:S02]  /*2270*/  UIADD3 UR32, UPT, UPT, UR24, 0x8400, URZ ;  /* 0x0000840018207890 */ /* 0x000fe4000fffe0ff */
[----:B------:R-:W-:Y:S02]  /*2280*/  UIADD3 UR26, UPT, UPT, UR34, 0x20, URZ ;  /* 0x00000020221a7890 */ /* 0x000fe4000fffe0ff */
[----:B------:R-:W-:Y:S02]  /*2290*/  UIADD3 UR24, UPT, UPT, UR24, 0xc400, URZ ;  /* 0x0000c40018187890 */ /* 0x000fe4000fffe0ff */
[----:B------:R-:W-:-:S02]  /*22a0*/  UIADD3.X UR23, UPT, UPT, URZ, UR41, URZ, UP0, !UPT ;  /* 0x00000029ff177290 */ /* 0x000fc400087fe4ff */
        /* <DEDUP_REMOVED lines=11> */
[----:B------:R3:W-:Y:S01]  /*2360*/  UTMALDG.3D.2CTA [UR32], [UR4], desc[UR38] ;  /* 0x00002620040075b4 */ /* 0x0007e20008211000 */
[----:B------:R-:W-:Y:S01]  /*2370*/  UMOV UR11, UR19 ;  /* 0x00000013000b7c82 */ /* 0x000fe20008000000 */
[----:B------:R-:W-:Y:S01]  /*2380*/  UMOV UR12, UR36 ;  /* 0x00000024000c7c82 */ /* 0x000fe20008000000 */
[----:B------:R-:W-:Y:S01]  /*2390*/  UMOV UR9, UR33 ;  /* 0x0000002100097c82 */ /* 0x000fe20008000000 */
[----:B------:R-:W-:Y:S01]  /*23a0*/  UMOV UR10, UR26 ;  /* 0x0000001a000a7c82 */ /* 0x000fe20008000000 */
[----:B------:R3:W-:Y:S01]  /*23b0*/  UTMALDG.3D.2CTA [UR24], [UR4], desc[UR38] ;  /* 0x00002618040075b4 */ /* 0x0007e20008211000 */
[----:B------:R3:W-:Y:S01]  /*23c0*/  UTMALDG.3D.MULTICAST.2CTA [UR16], [UR22], UR21, desc[UR38] ;  /* 0x00002610160073b4 */ /* 0x0007e20008211815 */
[----:B------:R3:W-:Y:S02]  /*23d0*/  UTMALDG.3D.MULTICAST.2CTA [UR8], [UR22], UR21, desc[UR38] ;  /* 0x00002608160073b4 */ /* 0x0007e40008211815 */
[----:B---3--:R-:W-:Y:S01]  /*23e0*/  NOP ;  /* 0x0000000000007918 */ /* 0x008fe20000000000 */
.L_x_39:
[----:B------:R-:W-:Y:S05]  /*23f0*/  BSYNC.RECONVERGENT B0 ;  /* 0x0000000000007941 */ /* 0x000fea0003800200 */
.L_x_38:
[----:B------:R-:W-:Y:S01]  /*2400*/  UIADD3 UR13, UPT, UPT, UR13, 0x1, URZ ;  /* 0x000000010d0d7890 */ /* 0x000fe2000fffe0ff */
[----:B------:R-:W-:-:S03]  /*2410*/  UMOV UR6, UR15 ;  /* 0x0000000f00067c82 */ /* 0x000fc60008000000 */
[----:B------:R-:W-:-:S09]  /*2420*/  UISETP.NE.AND UP0, UPT, UR13, UR37, UPT ;  /* 0x000000250d00728c */ /* 0x000fd2000bf05270 */
[----:B------:R-:W-:Y:S05]  /*2430*/  BRA.U UP0, `(.L_x_40) ;  /* 0xfffffffd00047547 */ /* 0x000fea000b83ffff */
.L_x_32:
[C---:B------:R-:W-:Y:S01]  /*2440*/  LEA R3, R11.reuse, UR14, 0x3 ;  /* 0x0000000e0b037c11 */ /* 0x040fe2000f8e18ff */
[----:B------:R-:W-:Y:S01]  /*2450*/  NOP ;  /* 0x0000000000007918 */ /* 0x000fe20000000000 */
[----:B-1-3--:R-:W-:Y:S02]  /*2460*/  SHF.L.U32 R0, R10, 0x1f, RZ ;  /* 0x0000001f0a007819 */ /* 0x00afe400000006ff */
[----:B------:R-:W-:Y:S02]  /*2470*/  LEA R5, R11, UR14, 0x4 ;  /* 0x0000000e0b057c11 */ /* 0x000fe4000f8e20ff */
[----:B--2-4-:R-:W1:Y:S02]  /*2480*/  SYNCS.PHASECHK.TRANS64.TRYWAIT P0, [R3+URZ+0x90], R0 ;  /* 0x00009000030075a7 */ /* 0x014e6400080011ff */
[----:B-1----:R-:W-:Y:S05]  /*2490*/  @!P0 BRA `(.L_x_41) ;  /* 0x0000006c00d48947 */ /* 0x002fea0003800000 */
.L_x_154:
[----:B------:R-:W2:Y:S01]  /*24a0*/  LDS.128 R4, [R5+0x120] ;  /* 0x0001200005047984 */ /* 0x000ea20000000c00 */
[----:B------:R-:W-:Y:S01]  /*24b0*/  UISETP.GE.AND UP0, UPT, UR42, 0x1, UPT ;  /* 0x000000012a00788c */ /* 0x000fe2000bf06270 */
[----:B------:R-:W-:Y:S01]  /*24c0*/  @!PT LDS RZ, [RZ] ;  /* 0x00000000fffff984 */ /* 0x000fe20000000800 */
[----:B------:R-:W-:Y:S01]  /*24d0*/  @!PT LDS RZ, [RZ] ;  /* 0x00000000fffff984 */ /* 0x000fe20000000800 */
[----:B------:R-:W-:Y:S01]  /*24e0*/  @!PT LDS RZ, [RZ] ;  /* 0x00000000fffff984 */ /* 0x000fe20000000800 */
[----:B------:R-:W-:Y:S01]  /*24f0*/  @!PT LDS RZ, [RZ] ;  /* 0x00000000fffff984 */ /* 0x000fe20000000800 */
[----:B------:R3:W-:Y:S06]  /*2500*/  MEMBAR.ALL.CTA ;  /* 0x0000000000007992 */ /* 0x0007ec0000008000 */
[----:B---3--:R-:W3:Y:S01]  /*2510*/  FENCE.VIEW.ASYNC.S ;  /* 0x00000000000073c6 */ /* 0x008ee20000000000 */
[----:B--2---:R-:W-:-:S13]  /*2520*/  LOP3.LUT P0, RZ, R6, 0x1, RZ, 0xc0, !PT ;  /* 0x0000000106ff7812 */ /* 0x004fda000780c0ff */
[----:B---3--:R-:W-:Y:S01]  /*2530*/  VOTEU.ANY UP1, P0 ;  /* 0x0000000000ff7886 */ /* 0x008fe20000020100 */
[----:B------:R-:W-:-:S13]  /*2540*/  PLOP3.LUT P0, PT, PT, PT, UP1, 0x80, 0x8 ;  /* 0x000000000008781c */ /* 0x000fda0003f0f018 */
[----:B-1----:R-:W-:Y:S02]  /*2550*/  @P0 LOP3.LUT R0, R5, 0xffff, RZ, 0xc0, !PT ;  /* 0x0000ffff05000812 */ /* 0x002fe400078ec0ff */
[----:B------:R-:W-:Y:S02]  /*2560*/  @P0 MOV R2, R4 ;  /* 0x0000000400020202 */ /* 0x000fe40000000f00 */
[----:B------:R-:W-:Y:S01]  /*2570*/  @P0 R2UR UR5, R0 ;  /* 0x00000000000502ca */ /* 0x000fe200000e0000 */
[----:B------:R-:W-:Y:S01]  /*2580*/  VIADD R0, R3, 0xa0 ;  /* 0x000000a003007836 */ /* 0x000fe20000000000 */
[----:B------:R-:W-:Y:S02]  /*2590*/  @P0 SHF.R.U32.HI R4, RZ, 0x10, R5 ;  /* 0x00000010ff040819 */ /* 0x000fe40000011605 */
[----:B------:R-:W-:Y:S02]  /*25a0*/  @P0 R2UR UR6, R2 ;  /* 0x00000000020602ca */ /* 0x000fe400000e0000 */
[----:B------:R-:W-:-:S02]  /*25b0*/  PRMT R0, RZ, 0x654, R0 ;  /* 0x00000654ff007816 */ /* 0x000fc40000000000 */
[----:B------:R-:W-:Y:S02]  /*25c0*/  @P0 R2UR UR4, R4 ;  /* 0x00000000040402ca */ /* 0x000fe400000e0000 */
[----:B------:R1:W-:Y:S03]  /*25d0*/  SYNCS.ARRIVE.TRANS64.RED.A1T0 RZ, [R0+URZ], RZ ;  /* 0x000000ff00ff79a7 */ /* 0x0003e600081004ff */
[----:B------:R-:W-:-:S04]  /*25e0*/  @UP1 UMOV UR44, UR5 ;  /* 0x00000005002c1c82 */ /* 0x000fc80008000000 */
[----:B------:R-:W-:-:S04]  /*25f0*/  @UP1 UMOV UR45, UR6 ;  /* 0x00000006002d1c82 */ /* 0x000fc80008000000 */
[----:B------:R-:W-:Y:S01]  /*2600*/  @UP1 UMOV UR36, UR4 ;  /* 0x0000000400241c82 */ /* 0x000fe20008000000 */
[----:B------:R-:W-:Y:S05]  /*2610*/  BRA.U !UP0, `(.L_x_42) ;  /* 0x0000000108d47547 */ /* 0x000fea000b800000 */
[----:B------:R-:W2:Y:S01]  /*2620*/  LDCU.128 UR16, c[0x0][0xb10] ;  /* 0x00016200ff1077ac */ /* 0x000ea20008000c00 */
[----:B------:R-:W3:Y:S01]  /*2630*/  LDCU UR23, c[0x0][0xb20] ;  /* 0x00016400ff1777ac */ /* 0x000ee20008000800 */
[----:B------:R-:W4:Y:S01]  /*2640*/  LDCU UR22, c[0x0][0xb0c] ;  /* 0x00016180ff1677ac */ /* 0x000f220008000800 */
[----:B------:R-:W1:Y:S01]  /*2650*/  LDCU.64 UR8, c[0x0][0xb28] ;  /* 0x00016500ff0877ac */ /* 0x000e620008000a00 */
[----:B------:R-:W-:Y:S02]  /*2660*/  UISETP.NE.AND UP3, UPT, UR42, 0x1, UPT ;  /* 0x000000012a00788c */ /* 0x000fe4000bf65270 */
[----:B--2---:R-:W-:Y:S02]  /*2670*/  UIMAD.WIDE.U32 UR6, UR46, UR19, URZ ;  /* 0x000000132e0672a5 */ /* 0x004fe4000f8e00ff */
[----:B------:R-:W-:Y:S02]  /*2680*/  UIMAD.WIDE.U32 UR4, UR48, UR16, URZ ;  /* 0x00000010300472a5 */ /* 0x000fe4000f8e00ff */
[----:B------:R-:W-:-:S02]  /*2690*/  UISETP.NE.AND UP0, UPT, UR18, 0x1, UPT ;  /* 0x000000011200788c */ /* 0x000fc4000bf05270 */
[----:B------:R-:W-:Y:S01]  /*26a0*/  UIMAD.WIDE.U32 UR20, UR44, UR19, URZ ;  /* 0x000000132c1472a5 */ /* 0x000fe2000f8e00ff */
[----:B------:R-:W-:Y:S02]  /*26b0*/  UMOV UR6, UR7 ;  /* 0x0000000700067c82 */ /* 0x000fe40008000000 */
[----:B------:R-:W-:Y:S01]  /*26c0*/  UMOV UR4, UR5 ;  /* 0x0000000500047c82 */ /* 0x000fe20008000000 */
[----:B---3--:R-:W-:Y:S02]  /*26d0*/  USHF.R.U32.HI UR6, URZ, UR23, UR6 ;  /* 0x00000017ff067299 */ /* 0x008fe40008011606 */
[----:B----4-:R-:W-:Y:S02]  /*26e0*/  UISETP.NE.AND UP2, UPT, UR22, 0x1, UPT ;  /* 0x000000011600788c */ /* 0x010fe4000bf45270 */
[----:B------:R-:W-:Y:S02]  /*26f0*/  USHF.R.U32.HI UR4, URZ, UR17, UR4 ;  /* 0x00000011ff047299 */ /* 0x000fe40008011604 */
[----:B------:R-:W-:-:S02]  /*2700*/  USEL UR5, UR46, UR6, !UP0 ;  /* 0x000000062e057287 */ /* 0x000fc4000c000000 */
[----:B------:R-:W-:Y:S02]  /*2710*/  USEL UR6, UR48, UR4, !UP2 ;  /* 0x0000000430067287 */ /* 0x000fe4000d000000 */
[----:B-1----:R-:W-:Y:S01]  /*2720*/  UIMAD.WIDE.U32 UR10, UR5, UR8, URZ ;  /* 0x00000008050a72a5 */ /* 0x002fe2000f8e00ff */
[----:B------:R-:W-:Y:S01]  /*2730*/  UMOV UR4, UR21 ;  /* 0x0000001500047c82 */ /* 0x000fe20008000000 */
[----:B------:R-:W-:Y:S02]  /*2740*/  UIMAD.WIDE.U32 UR12, UR45, UR16, URZ ;  /* 0x000000102d0c72a5 */ /* 0x000fe4000f8e00ff */
[----:B------:R-:W-:-:S03]  /*2750*/  UIMAD.WIDE.U32 UR20, UR6, UR8, URZ ;  /* 0x00000008061472a5 */ /* 0x000fc6000f8e00ff */
[----:B------:R-:W-:Y:S01]  /*2760*/  UMOV UR10, UR11 ;  /* 0x0000000b000a7c82 */ /* 0x000fe20008000000 */
[----:B------:R-:W-:Y:S02]  /*2770*/  USHF.R.U32.HI UR4, URZ, UR23, UR4 ;  /* 0x00000017ff047299 */ /* 0x000fe40008011604 */
[----:B------:R-:W-:Y:S01]  /*2780*/  @UP3 USHF.R.U32.HI UR5, URZ, UR9, UR10 ;  /* 0x00000009ff053299 */ /* 0x000fe2000801160a */
[----:B------:R-:W-:Y:S01]  /*2790*/  UMOV UR12, UR13 ;  /* 0x0000000d000c7c82 */ /* 0x000fe20008000000 */
[----:B------:R-:W-:Y:S01]  /*27a0*/  UMOV UR20, UR21 ;  /* 0x0000001500147c82 */ /* 0x000fe20008000000 */
[----:B------:R-:W-:Y:S02]  /*27b0*/  USHF.R.U32.HI UR17, URZ, UR17, UR12 ;  /* 0x00000011ff117299 */ /* 0x000fe4000801160c */
[----:B------:R-:W-:Y:S02]  /*27c0*/  USEL UR4, UR44, UR4, !UP0 ;  /* 0x000000042c047287 */ /* 0x000fe4000c000000 */
[----:B------:R-:W-:-:S02]  /*27d0*/  @UP3 USHF.R.U32.HI UR6, URZ, UR9, UR20 ;  /* 0x00000009ff063299 */ /* 0x000fc40008011614 */
[----:B------:R-:W-:Y:S02]  /*27e0*/  UIMAD UR7, UR42, UR5, URZ ;  /* 0x000000052a0772a4 */ /* 0x000fe4000f8e02ff */
[----:B------:R-:W-:Y:S02]  /*27f0*/  USEL UR5, UR45, UR17, !UP2 ;  /* 0x000000112d057287 */ /* 0x000fe4000d000000 */
[----:B------:R-:W-:Y:S02]  /*2800*/  UIMAD UR10, UR42, UR6, URZ ;  /* 0x000000062a0a72a4 */ /* 0x000fe4000f8e02ff */
[----:B------:R-:W-:Y:S02]  /*2810*/  UISETP.GE.AND UP0, UPT, UR4, UR7, UPT ;  /* 0x000000070400728c */ /* 0x000fe4000bf06270 */
[----:B------:R-:W-:Y:S02]  /*2820*/  UIMAD.WIDE.U32 UR12, UR4, UR8, URZ ;  /* 0x00000008040c72a5 */ /* 0x000fe4000f8e00ff */
[----:B------:R-:W-:-:S02]  /*2830*/  UISETP.GE.OR UP0, UPT, UR5, UR10, UP0 ;  /* 0x0000000a0500728c */ /* 0x000fc40008706670 */
[----:B------:R-:W-:Y:S02]  /*2840*/  UIMAD.WIDE.U32 UR10, UR5, UR8, URZ ;  /* 0x00000008050a72a5 */ /* 0x000fe4000f8e00ff */
[----:B------:R-:W-:Y:S01]  /*2850*/  UIADD3 UR12, UPT, UPT, -UR4, URZ, URZ ;  /* 0x000000ff040c7290 */ /* 0x000fe2000fffe1ff */
[----:B------:R-:W-:Y:S01]  /*2860*/  UMOV UR8, UR13 ;  /* 0x0000000d00087c82 */ /* 0x000fe20008000000 */
[----:B------:R-:W-:Y:S02]  /*2870*/  UIADD3 UR10, UPT, UPT, -UR5, URZ, URZ ;  /* 0x000000ff050a7290 */ /* 0x000fe4000fffe1ff */
        /* <DEDUP_REMOVED lines=15> */
.L_x_42:
[----:B------:R-:W2:Y:S02]  /*2970*/  LDCU UR4, c[0x0][0xb30] ;  /* 0x00016600ff0477ac */ /* 0x000ea40008000800 */
[----:B--2---:R-:W-:-:S09]  /*2980*/  UISETP.NE.AND UP0, UPT, UR4, 0x1, UPT ;  /* 0x000000010400788c */ /* 0x004fd2000bf05270 */
[----:B------:R-:W-:Y:S05]  /*2990*/  BRA.U UP0, `(.L_x_43) ;  /* 0x0000000100447547 */ /* 0x000fea000b800000 */
[----:B------:R-:W2:Y:S01]  /*29a0*/  LDCU.128 UR8, c[0x0][0xb10] ;  /* 0x00016200ff0877ac */ /* 0x000ea20008000c00 */
[----:B------:R-:W3:Y:S01]  /*29b0*/  LDCU UR12, c[0x0][0xb0c] ;  /* 0x00016180ff0c77ac */ /* 0x000ee20008000800 */
[----:B------:R-:W4:Y:S01]  /*29c0*/  LDCU UR13, c[0x0][0xb20] ;  /* 0x00016400ff0d77ac */ /* 0x000f220008000800 */
[----:B--2---:R-:W-:Y:S02]  /*29d0*/  UIMAD.WIDE.U32 UR6, UR45, UR8, URZ ;  /* 0x000000082d0672a5 */ /* 0x004fe4000f8e00ff */
[----:B------:R-:W-:Y:S02]  /*29e0*/  UIMAD.WIDE.U32 UR4, UR44, UR11, URZ ;  /* 0x0000000b2c0472a5 */ /* 0x000fe4000f8e00ff */
[----:B---3--:R-:W-:Y:S02]  /*29f0*/  UISETP.NE.AND UP2, UPT, UR12, 0x1, UPT ;  /* 0x000000010c00788c */ /* 0x008fe4000bf45270 */
[----:B------:R-:W-:Y:S01]  /*2a00*/  UISETP.NE.AND UP0, UPT, UR10, 0x1, UPT ;  /* 0x000000010a00788c */ /* 0x000fe2000bf05270 */
[----:B------:R-:W-:-:S02]  /*2a10*/  UMOV UR6, UR7 ;  /* 0x0000000700067c82 */ /* 0x000fc40008000000 */
[----:B------:R-:W-:Y:S01]  /*2a20*/  UMOV UR4, UR5 ;  /* 0x0000000500047c82 */ /* 0x000fe20008000000 */
[----:B------:R-:W-:Y:S02]  /*2a30*/  USHF.R.U32.HI UR9, URZ, UR9, UR6 ;  /* 0x00000009ff097299 */ /* 0x000fe40008011606 */
[----:B----4-:R-:W-:Y:S02]  /*2a40*/  USHF.R.U32.HI UR4, URZ, UR13, UR4 ;  /* 0x0000000dff047299 */ /* 0x010fe40008011604 */
[----:B------:R-:W-:Y:S02]  /*2a50*/  USEL UR5, UR45, UR9, !UP2 ;  /* 0x000000092d057287 */ /* 0x000fe4000d000000 */
[----:B------:R-:W-:-:S04]  /*2a60*/  USEL UR4, UR44, UR4, !UP0 ;  /* 0x000000042c047287 */ /* 0x000fc8000c000000 */
[----:B------:R-:W-:Y:S02]  /*2a70*/  UIADD3 UR6, UPT, UPT, UR5, -UR4, URZ ;  /* 0x8000000405067290 */ /* 0x000fe4000fffe0ff */
[----:B------:R-:W-:Y:S02]  /*2a80*/  UIADD3 UR4, UPT, UPT, -UR5, UR4, URZ ;  /* 0x0000000405047290 */ /* 0x000fe4000fffe1ff */
[----:B------:R-:W-:Y:S02]  /*2a90*/  UIMAD UR44, UR6, UR10, UR44 ;  /* 0x0000000a062c72a4 */ /* 0x000fe4000f8e022c */
[----:B------:R-:W-:-:S12]  /*2aa0*/  UIMAD UR45, UR4, UR12, UR45 ;  /* 0x0000000c042d72a4 */ /* 0x000fd8000f8e022d */
.L_x_43:
[----:B------:R-:W-:Y:S01]  /*2ab0*/  VIADD R11, R11, 0x1 ;  /* 0x000000010b0b7836 */ /* 0x000fe20000000000 */
[----:B------:R-:W-:Y:S01]  /*2ac0*/  R2UR UR4, R58 ;  /* 0x000000003a0472ca */ /* 0x000fe200000e0000 */
[----:B------:R-:W-:Y:S01]  /*2ad0*/  UIADD3 UR24, UPT, UPT, UR45, UR63, URZ ;  /* 0x0000003f2d187290 */ /* 0x000fe2000fffe0ff */
[----:B------:R-:W-:Y:S02]  /*2ae0*/  PLOP3.LUT P1, PT, PT, PT, PT, 0x80, 0x8 ;  /* 0x000000000008781c */ /* 0x000fe40003f2f070 */
[----:B------:R-:W-:-:S04]  /*2af0*/  ISETP.NE.AND P0, PT, R11, 0x2, PT ;  /* 0x000000020b00780c */ /* 0x000fc80003f05270 */
[----:B------:R-:W-:Y:S02]  /*2b00*/  SEL R3, RZ, 0x1, P0 ;  /* 0x00000001ff037807 */ /* 0x000fe40000000000 */
[----:B------:R-:W-:Y:S02]  /*2b10*/  SEL R11, R11, RZ, P0 ;  /* 0x000000ff0b0b7207 */ /* 0x000fe40000000000 */
[----:B------:R-:W-:Y:S01]  /*2b20*/  LOP3.LUT R10, R10, R3, RZ, 0x3c, !PT ;  /* 0x000000030a0a7212 */ /* 0x000fe200078e3cff */
[----:B------:R-:W-:Y:S01]  /*2b30*/  UIADD3 UR28, UPT, UPT, UR44, UR4, URZ ;  /* 0x000000042c1c7290 */ /* 0x000fe2000fffe0ff */
[----:B------:R-:W-:Y:S11]  /*2b40*/  BRA.U UP1, `(.L_x_44) ;  /* 0xffffffed01b47547 */ /* 0x000ff6000b83ffff */
[----:B------:R-:W-:Y:S01]  /*2b50*/  UIADD3 UR14, UPT, UPT, UR14, 0x20, URZ ;  /* 0x000000200e0e7890 */ /* 0x000fe2000fffe0ff */
[----:B------:R-:W-:-:S03]  /*2b60*/  SHF.L.U32 R3, R12, 0x1f, RZ ;  /* 0x0000001f0c037819 */ /* 0x000fc600000006ff */
[----:B------:R-:W-:-:S09]  /*2b70*/  ULEA UR4, UR15, UR14, 0x3 ;  /* 0x0000000e0f047291 */ /* 0x000fd2000f8e18ff */
[----:B------:R-:W2:Y:S02]  /*2b80*/  SYNCS.PHASECHK.TRANS64.TRYWAIT P0, [UR4], R3 ;  /* 0x00000003ff0075a7 */ /* 0x000ea40008001104 */
[----:B--2---:R-:W-:Y:S05]  /*2b90*/  @!P0 BRA `(.L_x_45) ;  /* 0x0000006800288947 */ /* 0x004fea0003800000 */
.L_x_156:
[----:B------:R-:W-:-:S04]  /*2ba0*/  UIADD3 UR4, UPT, UPT, UR15, 0x1, URZ ;  /* 0x000000010f047890 */ /* 0x000fc8000fffe0ff */
[----:B------:R-:W-:-:S04]  /*2bb0*/  UISETP.NE.AND UP0, UPT, UR4, 0x4, UPT ;  /* 0x000000040400788c */ /* 0x000fc8000bf05270 */
[----:B------:R-:W-:Y:S02]  /*2bc0*/  USEL UR6, URZ, 0x1, UP0 ;  /* 0x00000001ff067887 */ /* 0x000fe40008000000 */
[----:B------:R-:W-:-:S04]  /*2bd0*/  USEL UR4, UR4, URZ, UP0 ;  /* 0x000000ff04047287 */ /* 0x000fc80008000000 */
[----:B------:R-:W-:Y:S01]  /*2be0*/  ULEA UR5, UR4, UR14, 0x3 ;  /* 0x0000000e04057291 */ /* 0x000fe2000f8e18ff */
[----:B------:R-:W-:-:S04]  /*2bf0*/  LOP3.LUT R2, R12, UR6, RZ, 0x3c, !PT ;  /* 0x000000060c027c12 */ /* 0x000fc8000f8e3cff */
[----:B-1----:R-:W-:-:S04]  /*2c00*/  SHF.L.U32 R3, R2, 0x1f, RZ ;  /* 0x0000001f02037819 */ /* 0x002fc800000006ff */
[----:B------:R-:W1:Y:S02]  /*2c10*/  SYNCS.PHASECHK.TRANS64.TRYWAIT P0, [UR5], R3 ;  /* 0x00000003ff0075a7 */ /* 0x000e640008001105 */
[----:B-1----:R-:W-:Y:S05]  /*2c20*/  @!P0 BRA `(.L_x_46) ;  /* 0x00000068001c8947 */ /* 0x002fea0003800000 */
.L_x_158:
        /* <DEDUP_REMOVED lines=9> */
.L_x_160:
[----:B------:R-:W-:-:S04]  /*2cc0*/  UIADD3 UR4, UPT, UPT, UR4, 0x1, URZ ;  /* 0x0000000104047890 */ /* 0x000fc8000fffe0ff */
[----:B------:R-:W-:-:S04]  /*2cd0*/  UISETP.NE.AND UP0, UPT, UR4, 0x4, UPT ;  /* 0x000000040400788c */ /* 0x000fc8000bf05270 */
[----:B------:R-:W-:Y:S02]  /*2ce0*/  USEL UR5, URZ, 0x1, UP0 ;  /* 0x00000001ff057887 */ /* 0x000fe40008000000 */
[----:B------:R-:W-:-:S04]  /*2cf0*/  USEL UR4, UR4, URZ, UP0 ;  /* 0x000000ff04047287 */ /* 0x000fc80008000000 */
[----:B------:R-:W-:Y:S01]  /*2d00*/  ULEA UR4, UR4, UR14, 0x3 ;  /* 0x0000000e04047291 */ /* 0x000fe2000f8e18ff */
[----:B-1----:R-:W-:-:S04]  /*2d10*/  LOP3.LUT R3, R2, UR5, RZ, 0x3c, !PT ;  /* 0x0000000502037c12 */ /* 0x002fc8000f8e3cff */
[----:B------:R-:W-:Y:S01]  /*2d20*/  SHF.L.U32 R3, R3, 0x1f, RZ ;  /* 0x0000001f03037819 */ /* 0x000fe200000006ff */
[----:B------:R-:W-:-:S07]  /*2d30*/  IMAD.U32 R0, RZ, RZ, UR4 ;  /* 0x00000004ff007e24 */ /* 0x000fce000f8e00ff */
.L_x_48:
[----:B-1----:R1:W2:Y:S02]  /*2d40*/  SYNCS.PHASECHK.TRANS64.TRYWAIT P0, [R0+URZ], R3 ;  /* 0x00000003000075a7 */ /* 0x0022a400080011ff */
[----:B--2---:R-:W-:Y:S05]  /*2d50*/  @!P0 NANOSLEEP.SYNCS 0x989680 ;  /* 0x009896800000895d */ /* 0x004fea0003900000 */
[----:B------:R-:W2:Y:S02]  /*2d60*/  @!P0 SYNCS.PHASECHK.TRANS64 P0, [R0+URZ], R3 ;  /* 0x00000003000085a7 */ /* 0x000ea400080010ff */
[----:B--2---:R-:W-:Y:S05]  /*2d70*/  @P0 EXIT ;  /* 0x000000000000094d */ /* 0x004fea0003800000 */
[----:B------:R-:W-:Y:S05]  /*2d80*/  BRA `(.L_x_48) ;  /* 0xfffffffc00ec7947 */ /* 0x000fea000383ffff */
.L_x_22:
[----:B------:R-:W-:-:S04]  /*2d90*/  UISETP.NE.AND UP0, UPT, UR47, URZ, UPT ;  /* 0x000000ff2f00728c */ /* 0x000fc8000bf05270 */
[----:B------:R-:W-:-:S09]  /*2da0*/  UISETP.NE.OR UP0, UPT, UR20, 0x1, UP0 ;  /* 0x000000011400788c */ /* 0x000fd20008705670 */
[----:B------:R-:W-:Y:S05]  /*2db0*/  BRA.U UP0, `(.L_x_49) ;  /* 0x0000000500487547 */ /* 0x000fea000b800000 */
[----:B------:R-:W-:Y:S01]  /*2dc0*/  ISETP.GE.U32.AND P2, PT, R0, 0x8, PT ;  /* 0x000000080000780c */ /* 0x000fe20003f46070 */
[----:B------:R-:W-:Y:S01]  /*2dd0*/  IMAD.MOV.U32 R12, RZ, RZ, 0x1 ;  /* 0x00000001ff0c7424 */ /* 0x000fe200078e00ff */
[----:B------:R-:W-:Y:S02]  /*2de0*/  CS2R R10, SRZ ;  /* 0x00000000000a7805 */ /* 0x000fe4000001ff00 */
[----:B------:R-:W-:Y:S01]  /*2df0*/  CS2R R8, SRZ ;  /* 0x0000000000087805 */ /* 0x000fe2000001ff00 */
[----:B------:R-:W-:Y:S01]  /*2e00*/  UMOV UR6, 0x400 ;  /* 0x0000040000067882 */ /* 0x000fe20000000000 */
[----:B------:R-:W-:Y:S01]  /*2e10*/  UMOV UR5, URZ ;  /* 0x000000ff00057c82 */ /* 0x000fe20008000000 */
[----:B------:R-:W-:-:S12]  /*2e20*/  ULEA UR6, UR47, UR6, 0x18 ;  /* 0x000000062f067291 */ /* 0x000fd8000f8ec0ff */
.L_x_53:
[----:B------:R-:W-:Y:S02]  /*2e30*/  LEA R2, R8, UR6, 0x3 ;  /* 0x0000000608027c11 */ /* 0x000fe4000f8e18ff */
[----:B------:R-:W-:-:S03]  /*2e40*/  SHF.L.U32 R5, R9, 0x1f, RZ ;  /* 0x0000001f09057819 */ /* 0x000fc600000006ff */
[----:B------:R-:W-:Y:S01]  /*2e50*/  VIADD R4, R2, 0x100 ;  /* 0x0000010002047836 */ /* 0x000fe20000000000 */
[----:B------:R-:W2:Y:S02]  /*2e60*/  SYNCS.PHASECHK.TRANS64.TRYWAIT P0, [R2+URZ+0xf0], R5 ;  /* 0x0000f005020075a7 */ /* 0x000ea400080011ff */
[----:B--2---:R-:W-:Y:S05]  /*2e70*/  @!P0 BRA `(.L_x_50) ;  /* 0x0000006400b88947 */ /* 0x004fea0003800000 */
.L_x_161:
[----:B------:R-:W-:Y:S01]  /*2e80*/  ULEA UR4, UR5, UR6, 0x3 ;  /* 0x0000000605047291 */ /* 0x000fe2000f8e18ff */
[----:B------:R-:W-:Y:S02]  /*2e90*/  PRMT R4, RZ, 0x654, R4 ;  /* 0x00000654ff047816 */ /* 0x000fe40000000004 */
[----:B--2---:R-:W-:Y:S01]  /*2ea0*/  SHF.L.U32 R5, R12, 0x1f, RZ ;  /* 0x0000001f0c057819 */ /* 0x004fe200000006ff */
[----:B------:R-:W-:Y:S01]  /*2eb0*/  UIADD3 UR7, UPT, UPT, UR4, 0x90, URZ ;  /* 0x0000009004077890 */ /* 0x000fe2000fffe0ff */
[----:B------:R2:W-:Y:S05]  /*2ec0*/  SYNCS.ARRIVE.TRANS64.RED.A1T0 RZ, [R4+URZ], RZ ;  /* 0x000000ff04ff79a7 */ /* 0x0005ea00081004ff */
[----:B------:R-:W-:Y:S01]  /*2ed0*/  IMAD.U32 R7, RZ, RZ, UR7 ;  /* 0x00000007ff077e24 */ /* 0x000fe2000f8e00ff */
[----:B------:R-:W3:Y:S04]  /*2ee0*/  SYNCS.PHASECHK.TRANS64.TRYWAIT P0, [UR4+0xa0], R5 ;  /* 0x0000a005ff0075a7 */ /* 0x000ee80008001104 */
[----:B------:R-:W-:Y:S01]  /*2ef0*/  PRMT R6, R0, 0x654, R7 ;  /* 0x0000065400067816 */ /* 0x000fe20000000007 */
[----:B--2---:R-:W-:Y:S01]  /*2f00*/  @!P2 IMAD.MOV.U32 R4, RZ, RZ, 0x10 ;  /* 0x00000010ff04a424 */ /* 0x004fe200078e00ff */
[----:B---3--:R-:W-:Y:S06]  /*2f10*/  @!P0 BRA `(.L_x_51) ;  /* 0x0000006400a48947 */ /* 0x008fec0003800000 */
.L_x_163:
[----:B------:R-:W-:Y:S01]  /*2f20*/  ULEA UR8, UR5, UR6, 0x4 ;  /* 0x0000000605087291 */ /* 0x000fe2000f8e20ff */
[----:B------:R-:W-:Y:S01]  /*2f30*/  SEL R3, R6, R3, !P2 ;  /* 0x0000000306037207 */ /* 0x000fe20005000000 */
[----:B------:R-:W-:Y:S01]  /*2f40*/  UIADD3 UR9, UPT, UPT, UR4, 0x90, URZ ;  /* 0x0000009004097890 */ /* 0x000fe2000fffe0ff */
[----:B--2---:R-:W-:Y:S01]  /*2f50*/  LEA R2, R11, UR6, 0x3 ;  /* 0x000000060b027c11 */ /* 0x004fe2000f8e18ff */
[----:B------:R-:W-:Y:S01]  /*2f60*/  UIADD3 UR8, UPT, UPT, UR8, 0x120, URZ ;  /* 0x0000012008087890 */ /* 0x000fe2000fffe0ff */
[----:B------:R-:W-:Y:S01]  /*2f70*/  SHF.L.U32 R5, R10, 0x1f, RZ ;  /* 0x0000001f0a057819 */ /* 0x000fe200000006ff */
[----:B------:R2:W-:Y:S01]  /*2f80*/  @!P2 SYNCS.ARRIVE.TRANS64.RED RZ, [R3+URZ], R4 ;  /* 0x0000000403ffa9a7 */ /* 0x0005e200080004ff */
[----:B------:R-:W-:Y:S01]  /*2f90*/  UIADD3 UR4, UPT, UPT, UR5, 0x1, URZ ;  /* 0x0000000105047890 */ /* 0x000fe2000fffe0ff */
[----:B------:R-:W-:-:S03]  /*2fa0*/  VIADD R8, R8, 0x1 ;  /* 0x0000000108087836 */ /* 0x000fc60000000000 */
[----:B------:R-:W-:Y:S02]  /*2fb0*/  UISETP.NE.AND UP0, UPT, UR4, 0x2, UPT ;  /* 0x000000020400788c */ /* 0x000fe4000bf05270 */
[----:B------:R-:W-:Y:S06]  /*2fc0*/  UGETNEXTWORKID.BROADCAST [UR8], [UR9] ;  /* 0x00000000080073ca */ /* 0x000fec0008000100 */
[----:B------:R-:W-:Y:S01]  /*2fd0*/  USEL UR7, URZ, 0x1, UP0 ;  /* 0x00000001ff077887 */ /* 0x000fe20008000000 */
[----:B------:R-:W-:Y:S01]  /*2fe0*/  ISETP.NE.AND P0, PT, R8, 0x2, PT ;  /* 0x000000020800780c */ /* 0x000fe20003f05270 */
[----:B------:R-:W-:Y:S01]  /*2ff0*/  USEL UR5, UR4, URZ, UP0 ;  /* 0x000000ff04057287 */ /* 0x000fe20008000000 */
[----:B------:R-:W3:Y:S03]  /*3000*/  SYNCS.PHASECHK.TRANS64.TRYWAIT P1, [R2+URZ+0x90], R5 ;  /* 0x00009005020075a7 */ /* 0x000ee600080211ff */
[----:B------:R-:W-:Y:S01]  /*3010*/  LOP3.LUT R12, R12, UR7, RZ, 0x3c, !PT ;  /* 0x000000070c0c7c12 */ /* 0x000fe2000f8e3cff */
[----:B--23--:R-:W-:Y:S07]  /*3020*/  @!P1 BRA `(.L_x_52) ;  /* 0x0000006400789947 */ /* 0x00cfee0003800000 */
.L_x_164:
[C---:B------:R-:W-:Y:S01]  /*3030*/  LEA R4, R11.reuse, UR6, 0x4 ;  /* 0x000000060b047c11 */ /* 0x040fe2000f8e20ff */
[----:B--2---:R-:W-:Y:S01]  /*3040*/  VIADD R2, R2, 0xa0 ;  /* 0x000000a002027836 */ /* 0x004fe20000000000 */
[----:B------:R-:W-:Y:S01]  /*3050*/  SEL R8, R8, RZ, P0 ;  /* 0x000000ff08087207 */ /* 0x000fe20000000000 */
[----:B------:R-:W-:-:S03]  /*3060*/  VIADD R11, R11, 0x1 ;  /* 0x000000010b0b7836 */ /* 0x000fc60000000000 */
[----:B------:R-:W2:Y:S01]  /*3070*/  LDS.128 R4, [R4+0x120] ;  /* 0x0001200004047984 */ /* 0x000ea20000000c00 */
[----:B------:R-:W-:Y:S02]  /*3080*/  PRMT R2, RZ, 0x654, R2 ;  /* 0x00000654ff027816 */ /* 0x000fe40000000002 */
[C---:B------:R-:W-:Y:S01]  /*3090*/  ISETP.NE.AND P1, PT, R11.reuse, 0x2, PT ;  /* 0x000000020b00780c */ /* 0x040fe20003f25270 */
[----:B------:R-:W-:Y:S01]  /*30a0*/  @!PT LDS RZ, [RZ] ;  /* 0x00000000fffff984 */ /* 0x000fe20000000800 */
[----:B------:R-:W-:Y:S01]  /*30b0*/  @!PT LDS RZ, [RZ] ;  /* 0x00000000fffff984 */ /* 0x000fe20000000800 */
[----:B------:R-:W-:Y:S01]  /*30c0*/  @!PT LDS RZ, [RZ] ;  /* 0x00000000fffff984 */ /* 0x000fe20000000800 */
[----:B------:R-:W-:Y:S01]  /*30d0*/  @!PT LDS RZ, [RZ] ;  /* 0x00000000fffff984 */ /* 0x000fe20000000800 */
[----:B------:R3:W-:Y:S06]  /*30e0*/  MEMBAR.ALL.CTA ;  /* 0x0000000000007992 */ /* 0x0007ec0000008000 */
[----:B---3--:R-:W3:Y:S01]  /*30f0*/  FENCE.VIEW.ASYNC.S ;  /* 0x00000000000073c6 */ /* 0x008ee20000000000 */
[----:B------:R-:W-:Y:S01]  /*3100*/  SEL R11, R11, RZ, P1 ;  /* 0x000000ff0b0b7207 */ /* 0x000fe20000800000 */
[----:B---3--:R3:W-:Y:S01]  /*3110*/  SYNCS.ARRIVE.TRANS64.RED.A1T0 RZ, [R2+URZ], RZ ;  /* 0x000000ff02ff79a7 */ /* 0x0087e200081004ff */
[----:B--2---:R-:W-:-:S02]  /*3120*/  LOP3.LUT P3, RZ, R6, 0x1, RZ, 0xc0, !PT ;  /* 0x0000000106ff7812 */ /* 0x004fc4000786c0ff */
[----:B------:R-:W-:-:S04]  /*3130*/  SEL R5, RZ, 0x1, P1 ;  /* 0x00000001ff057807 */ /* 0x000fc80000800000 */
[----:B------:R-:W-:Y:S02]  /*3140*/  LOP3.LUT R10, R10, R5, RZ, 0x3c, !PT ;  /* 0x000000050a0a7212 */ /* 0x000fe400078e3cff */
[----:B---3--:R-:W-:-:S04]  /*3150*/  SEL R2, RZ, 0x1, P0 ;  /* 0x00000001ff027807 */ /* 0x008fc80000000000 */
[----:B------:R-:W-:Y:S01]  /*3160*/  LOP3.LUT R9, R9, R2, RZ, 0x3c, !PT ;  /* 0x0000000209097212 */ /* 0x000fe200078e3cff */
[----:B------:R-:W-:Y:S06]  /*3170*/  @P3 BRA `(.L_x_53) ;  /* 0xfffffffc002c3947 */ /* 0x000fec000383ffff */
[----:B------:R-:W-:Y:S01]  /*3180*/  ULEA UR4, UR5, UR6, 0x3 ;  /* 0x0000000605047291 */ /* 0x000fe2000f8e18ff */
[----:B------:R-:W-:-:S08]  /*3190*/  SHF.L.U32 R3, R12, 0x1f, RZ ;  /* 0x0000001f0c037819 */ /* 0x000fd000000006ff */
[----:B------:R-:W2:Y:S02]  /*31a0*/  SYNCS.PHASECHK.TRANS64 P0, [UR4+0xa0], R3 ;  /* 0x0000a003ff0075a7 */ /* 0x000ea40008001004 */
[----:B--2---:R-:W-:Y:S05]  /*31b0*/  @P0 BRA `(.L_x_54) ;  /* 0x0000000000080947 */ /* 0x004fea0003800000 */
[----:B------:R-:W2:Y:S02]  /*31c0*/  SYNCS.PHASECHK.TRANS64.TRYWAIT P0, [UR4+0xa0], R3 ;  /* 0x0000a003ff0075a7 */ /* 0x000ea40008001104 */
[----:B--2---:R-:W-:Y:S05]  /*31d0*/  @!P0 BRA `(.L_x_55) ;  /* 0x0000006400208947 */ /* 0x004fea0003800000 */
.L_x_54:
[----:B------:R-:W-:-:S04]  /*31e0*/  UIADD3 UR7, UPT, UPT, UR5, 0x1, URZ ;  /* 0x0000000105077890 */ /* 0x000fc8000fffe0ff */
[----:B------:R-:W-:-:S04]  /*31f0*/  UISETP.NE.AND UP0, UPT, UR7, 0x2, UPT ;  /* 0x000000020700788c */ /* 0x000fc8000bf05270 */
[----:B------:R-:W-:Y:S02]  /*3200*/  USEL UR8, URZ, 0x1, UP0 ;  /* 0x00000001ff087887 */ /* 0x000fe40008000000 */
[----:B------:R-:W-:-:S04]  /*3210*/  USEL UR7, UR7, URZ, UP0 ;  /* 0x000000ff07077287 */ /* 0x000fc80008000000 */
[----:B------:R-:W-:Y:S01]  /*3220*/  ULEA UR7, UR7, UR6, 0x3 ;  /* 0x0000000607077291 */ /* 0x000fe2000f8e18ff */
[----:B--2---:R-:W-:-:S04]  /*3230*/  LOP3.LUT R3, R12, UR8, RZ, 0x3c, !PT ;  /* 0x000000080c037c12 */ /* 0x004fc8000f8e3cff */
[----:B------:R-:W-:-:S04]  /*3240*/  SHF.L.U32 R0, R3, 0x1f, RZ ;  /* 0x0000001f03007819 */ /* 0x000fc800000006ff */
[----:B------:R-:W2:Y:S02]  /*3250*/  SYNCS.PHASECHK.TRANS64 P0, [UR7+0xa0], R0 ;  /* 0x0000a000ff0075a7 */ /* 0x000ea40008001007 */
[----:B-12---:R-:W-:Y:S05]  /*3260*/  @P0 EXIT ;  /* 0x000000000000094d */ /* 0x006fea0003800000 */
[----:B------:R-:W-:Y:S02]  /*3270*/  SHF.L.U32 R3, R3, 0x1f, RZ ;  /* 0x0000001f03037819 */ /* 0x000fe400000006ff */
[----:B------:R-:W-:-:S07]  /*3280*/  MOV R0, UR7 ;  /* 0x0000000700007c02 */ /* 0x000fce0008000f00 */
.L_x_56:
[----:B-1----:R1:W2:Y:S02]  /*3290*/  SYNCS.PHASECHK.TRANS64.TRYWAIT P0, [R0+URZ+0xa0], R3 ;  /* 0x0000a003000075a7 */ /* 0x0022a400080011ff */
[----:B--2---:R-:W-:Y:S05]  /*32a0*/  @!P0 NANOSLEEP.SYNCS 0x989680 ;  /* 0x009896800000895d */ /* 0x004fea0003900000 */
[----:B------:R-:W2:Y:S02]  /*32b0*/  @!P0 SYNCS.PHASECHK.TRANS64 P0, [R0+URZ+0xa0], R3 ;  /* 0x0000a003000085a7 */ /* 0x000ea400080010ff */
[----:B--2---:R-:W-:Y:S05]  /*32c0*/  @P0 EXIT ;  /* 0x000000000000094d */ /* 0x004fea0003800000 */
[----:B------:R-:W-:Y:S05]  /*32d0*/  BRA `(.L_x_56) ;  /* 0xfffffffc00ec7947 */ /* 0x000fea000383ffff */
.L_x_49:
[----:B------:R-:W-:Y:S05]  /*32e0*/  BRA.U UP5, `(.L_x_57) ;  /* 0x0000001505487547 */ /* 0x000fea000b800000 */
[----:B------:R-:W-:Y:S01]  /*32f0*/  UMOV UR4, 0x40 ;  /* 0x0000004000047882 */ /* 0x000fe20000000000 */
[----:B------:R-:W-:Y:S01]  /*3300*/  NOP ;  /* 0x0000000000007918 */ /* 0x000fe20000000000 */
[----:B------:R-:W-:Y:S01]  /*3310*/  ULEA UR5, UR47, UR4, 0x18 ;  /* 0x000000042f057291 */ /* 0x000fe2000f8ec0ff */
[----:B------:R-:W-:Y:S02]  /*3320*/  UMOV UR6, 0x400 ;  /* 0x0000040000067882 */ /* 0x000fe40000000000 */
[----:B------:R-:W-:-:S06]  /*3330*/  ULEA UR6, UR47, UR6, 0x18 ;  /* 0x000000062f067291 */ /* 0x000fcc000f8ec0ff */
[----:B------:R-:W2:Y:S02]  /*3340*/  LDS.U8 R0, [UR5+0x1c] ;  /* 0x00001c05ff007984 */ /* 0x000ea40008000000 */
[----:B--2---:R-:W-:-:S13]  /*3350*/  ISETP.NE.AND P0, PT, R0, RZ, PT ;  /* 0x000000ff0000720c */ /* 0x004fda0003f05270 */
[----:B------:R-:W-:Y:S05]  /*3360*/  @P0 BRA `(.L_x_58) ;  /* 0x0000000400080947 */ /* 0x000fea0003800000 */
[----:B------:R-:W-:Y:S02]  /*3370*/  UISETP.NE.U32.AND UP1, UPT, UR68, 0x1, UPT ;  /* 0x000000014400788c */ /* 0x000fe4000bf25070 */
[----:B------:R-:W-:-:S07]  /*3380*/  UIADD3 UR7, UPT, UPT, UR5, 0x8, URZ ;  /* 0x0000000805077890 */ /* 0x000fce000fffe0ff */
[----:B------:R-:W-:Y:S05]  /*3390*/  BRA.U !UP1, `(.L_x_59) ;  /* 0x00000001099c7547 */ /* 0x000fea000b800000 */
[----:B------:R-:W-:Y:S01]  /*33a0*/  ELECT P0, URZ, PT ;  /* 0x0000000000ff782f */ /* 0x000fe20003800000 */
[----:B------:R-:W-:-:S12]  /*33b0*/  BSSY B0, `(.L_x_59) ;  /* 0x0000025000007945 */ /* 0x000fd80003800000 */
[----:B------:R-:W-:Y:S05]  /*33c0*/  @!P0 BRA `(.L_x_60) ;  /* 0x00000000008c8947 */ /* 0x000fea0003800000 */
[----:B------:R-:W-:-:S05]  /*33d0*/  UMOV UR4, 0x10 ;  /* 0x0000001000047882 */ /* 0x000fca0000000000 */
[----:B------:R-:W-:Y:S04]  /*33e0*/  DEPBAR.LE SB2, 0x36 ;  /* 0x0000ad800000791a */ /* 0x000fe80000000000 */
[----:B------:R-:W2:Y:S02]  /*33f0*/  UTCATOMSWS.2CTA.FIND_AND_SET.ALIGN UP0, UR4, UR4 ;  /* 0x00000004000475e3 */ /* 0x000ea40008200800 */
[----:B--2---:R-:W-:Y:S01]  /*3400*/  MOV R11, UR4 ;  /* 0x00000004000b7c02 */ /* 0x004fe20008000f00 */
[----:B------:R-:W-:Y:S06]  /*3410*/  BRA.U UP0, `(.L_x_61) ;  /* 0x0000000100187547 */ /* 0x000fec000b800000 */
.L_x_62:
[----:B------:R-:W-:Y:S05]  /*3420*/  NANOSLEEP 0x64 ;  /* 0x000000640000795d */ /* 0x000fea0003800000 */
[----:B------:R-:W-:-:S05]  /*3430*/  UMOV UR4, 0x10 ;  /* 0x0000001000047882 */ /* 0x000fca0000000000 */
[----:B------:R-:W-:Y:S04]  /*3440*/  DEPBAR.LE SB2, 0x36 ;  /* 0x0000ad800000791a */ /* 0x000fe80000000000 */
[----:B------:R-:W2:Y:S02]  /*3450*/  UTCATOMSWS.2CTA.FIND_AND_SET.ALIGN UP0, UR4, UR4 ;  /* 0x00000004000475e3 */ /* 0x000ea40008200800 */
[----:B--2---:R-:W-:Y:S01]  /*3460*/  MOV R11, UR4 ;  /* 0x00000004000b7c02 */ /* 0x004fe20008000f00 */
[----:B------:R-:W-:Y:S05]  /*3470*/  BRA.U !UP0, `(.L_x_62) ;  /* 0xfffffffd08e87547 */ /* 0x000fea000b83ffff */
.L_x_61:
[----:B------:R-:W2:Y:S01]  /*3480*/  LDS R7, [UR5+0x10] ;  /* 0x00001005ff077984 */ /* 0x000ea20008000800 */
[----:B------:R-:W-:Y:S01]  /*3490*/  IMAD.U32 R5, RZ, RZ, UR6 ;  /* 0x00000006ff057e24 */ /* 0x000fe2000f8e00ff */
[----:B------:R-:W-:-:S03]  /*34a0*/  MOV R4, UR69 ;  /* 0x0000004500047c02 */ /* 0x000fc60008000f00 */
[----:B------:R-:W-:Y:S01]  /*34b0*/  VIADD R5, R5, 0x140 ;  /* 0x0000014005057836 */ /* 0x000fe20000000000 */
[----:B--2---:R-:W-:-:S04]  /*34c0*/  SHF.L.U32 R7, R7, 0x1f, RZ ;  /* 0x0000001f07077819 */ /* 0x004fc800000006ff */
[----:B------:R-:W2:Y:S02]  /*34d0*/  SYNCS.PHASECHK.TRANS64.TRYWAIT P0, [UR5+0x8], R7 ;  /* 0x00000807ff0075a7 */ /* 0x000ea40008001105 */
[----:B--2---:R-:W-:Y:S05]  /*34e0*/  @P0 BRA `(.L_x_63) ;  /* 0x0000000000080947 */ /* 0x004fea0003800000 */
[----:B------:R-:W2:Y:S02]  /*34f0*/  SYNCS.PHASECHK.TRANS64.TRYWAIT P0, [UR5+0x8], R7 ;  /* 0x00000807ff0075a7 */ /* 0x000ea40008001105 */
[----:B--2---:R-:W-:Y:S05]  /*3500*/  @!P0 BRA `(.L_x_64) ;  /* 0x00000060006c8947 */ /* 0x004fea0003800000 */
.L_x_63:
[----:B--2---:R-:W-:Y:S01]  /*3510*/  HFMA2 R0, -RZ, RZ, 0, 5.9604644775390625e-08 ;  /* 0x00000001ff007431 */ /* 0x004fe200000001ff */
[----:B------:R-:W-:Y:S01]  /*3520*/  UPRMT UR4, UR69, 0x654, UR7 ;  /* 0x0000065445047896 */ /* 0x000fe20008000007 */
[----:B------:R-:W-:Y:S01]  /*3530*/  IMAD.MOV.U32 R8, RZ, RZ, 0xffff ;  /* 0x0000ffffff087424 */ /* 0x000fe200078e00ff */
[----:B------:R-:W-:Y:S01]  /*3540*/  PRMT R4, R4, 0x654, R5 ;  /* 0x0000065404047816 */ /* 0x000fe20000000005 */
[----:B------:R-:W-:Y:S02]  /*3550*/  IMAD.MOV.U32 R6, RZ, RZ, 0x4 ;  /* 0x00000004ff067424 */ /* 0x000fe400078e00ff */
[----:B------:R-:W-:Y:S01]  /*3560*/  IMAD.SHL.U32 R9, R11, 0x20, RZ ;  /* 0x000000200b097824 */ /* 0x000fe200078e00ff */
[----:B------:R-:W-:Y:S02]  /*3570*/  MOV R5, UR4 ;  /* 0x0000000400057c02 */ /* 0x000fe40008000f00 */
[-C--:B------:R-:W-:Y:S01]  /*3580*/  SHF.L.U32 R8, R8, R11.reuse, RZ ;  /* 0x0000000b08087219 */ /* 0x080fe200000006ff */
[----:B------:R2:W-:Y:S01]  /*3590*/  SYNCS.ARRIVE.TRANS64.RED RZ, [UR4], R6 ;  /* 0x00000006ffff79a7 */ /* 0x0005e20008000404 */
[----:B------:R-:W-:Y:S01]  /*35a0*/  SHF.L.U32 R7, R0, R11, RZ ;  /* 0x0000000b00077219 */ /* 0x000fe200000006ff */
[----:B------:R2:W-:Y:S04]  /*35b0*/  STS [UR6+0x140], R9 ;  /* 0x00014009ff007988 */ /* 0x0005e80008000806 */
[----:B------:R2:W-:Y:S04]  /*35c0*/  STAS [R4.64], R11 ;  /* 0x0000000b04007dbd */ /* 0x0005e8000c0008ff */
[----:B------:R2:W-:Y:S04]  /*35d0*/  ATOMS.OR RZ, [UR5+0x14], R8 ;  /* 0x00001408ffff798c */ /* 0x0005e8000b000005 */
[----:B------:R2:W-:Y:S04]  /*35e0*/  ATOMS.OR RZ, [UR5+0x18], R7 ;  /* 0x00001807ffff798c */ /* 0x0005e8000b000005 */
[----:B------:R2:W-:Y:S02]  /*35f0*/  ATOMS.XOR RZ, [UR5+0x10], R0 ;  /* 0x00001000ffff798c */ /* 0x0005e4000b800005 */
.L_x_60:
[----:B-1----:R-:W-:Y:S05]  /*3600*/  BSYNC B0 ;  /* 0x0000000000007941 */ /* 0x002fea0003800000 */
.L_x_59:
[----:B------:R-:W-:Y:S05]  /*3610*/  BRA.U UP1, `(.L_x_65) ;  /* 0x00000001016c7547 */ /* 0x000fea000b800000 */
[----:B------:R-:W-:-:S03]  /*3620*/  UMOV UR4, 0xffffffff ;  /* 0xffffffff00047882 */ /* 0x000fc60000000000 */
[----:B------:R-:W-:Y:S05]  /*3630*/  BRA.DIV UR4, `(.L_x_66) ;  /* 0x0000006204387947 */ /* 0x000fea000b800000 */
[----:B------:R-:W-:-:S13]  /*3640*/  ELECT P0, URZ, PT ;  /* 0x0000000000ff782f */ /* 0x000fda0003800000 */
.L_x_168:
[----:B------:R-:W-:Y:S05]  /*3650*/  @!P0 BRA `(.L_x_65) ;  /* 0x00000000005c8947 */ /* 0x000fea0003800000 */
[----:B--2---:R-:W2:Y:S02]  /*3660*/  LDS R5, [UR5+0x10] ;  /* 0x00001005ff057984 */ /* 0x004ea40008000800 */
[----:B--2---:R-:W-:-:S04]  /*3670*/  SHF.L.U32 R5, R5, 0x1f, RZ ;  /* 0x0000001f05057819 */ /* 0x004fc800000006ff */
[----:B------:R-:W2:Y:S02]  /*3680*/  SYNCS.PHASECHK.TRANS64.TRYWAIT P0, [UR5+0x8], R5 ;  /* 0x00000805ff0075a7 */ /* 0x000ea40008001105 */
[----:B--2---:R-:W-:Y:S05]  /*3690*/  @P0 BRA `(.L_x_67) ;  /* 0x0000000000080947 */ /* 0x004fea0003800000 */
[----:B------:R-:W2:Y:S02]  /*36a0*/  SYNCS.PHASECHK.TRANS64.TRYWAIT P0, [UR5+0x8], R5 ;  /* 0x00000805ff0075a7 */ /* 0x000ea40008001105 */
[----:B--2---:R-:W-:Y:S05]  /*36b0*/  @!P0 BRA `(.L_x_68) ;  /* 0x00000060003c8947 */ /* 0x004fea0003800000 */
.L_x_67:
[----:B------:R-:W3:Y:S01]  /*36c0*/  LDS R7, [UR6+0x140] ;  /* 0x00014006ff077984 */ /* 0x000ee20008000800 */
[----:B--2---:R-:W-:Y:S02]  /*36d0*/  HFMA2 R0, -RZ, RZ, 0, 5.9604644775390625e-08 ;  /* 0x00000001ff007431 */ /* 0x004fe400000001ff */
[----:B------:R-:W-:Y:S01]  /*36e0*/  IMAD.MOV.U32 R4, RZ, RZ, 0xffff ;  /* 0x0000ffffff047424 */ /* 0x000fe200078e00ff */
[----:B------:R-:W-:Y:S01]  /*36f0*/  UPRMT UR4, UR69, 0x654, UR7 ;  /* 0x0000065445047896 */ /* 0x000fe20008000007 */
[----:B---3--:R-:W-:-:S03]  /*3700*/  IMAD.SHL.U32 R5, R7, 0x20, RZ ;  /* 0x0000002007057824 */ /* 0x008fc600078e00ff */
[-C--:B------:R-:W-:Y:S02]  /*3710*/  SHF.L.U32 R4, R4, R7.reuse, RZ ;  /* 0x0000000704047219 */ /* 0x080fe400000006ff */
[----:B------:R-:W-:Y:S01]  /*3720*/  SHF.L.U32 R7, R0, R7, RZ ;  /* 0x0000000700077219 */ /* 0x000fe200000006ff */
[----:B------:R3:W-:Y:S04]  /*3730*/  STS [UR6+0x140], R5 ;  /* 0x00014005ff007988 */ /* 0x0007e80008000806 */
[----:B------:R3:W-:Y:S04]  /*3740*/  ATOMS.OR RZ, [UR5+0x14], R4 ;  /* 0x00001404ffff798c */ /* 0x0007e8000b000005 */
[----:B------:R3:W-:Y:S01]  /*3750*/  ATOMS.OR RZ, [UR5+0x18], R7 ;  /* 0x00001807ffff798c */ /* 0x0007e2000b000005 */
[----:B------:R-:W-:Y:S03]  /*3760*/  SYNCS.ARRIVE.TRANS64.RED.A1T0 RZ, [UR4], RZ ;  /* 0x000000ffffff79a7 */ /* 0x000fe60008100404 */
[----:B------:R3:W-:Y:S01]  /*3770*/  ATOMS.XOR RZ, [UR5+0x10], R0 ;  /* 0x00001000ffff798c */ /* 0x0007e2000b800005 */
[----:B------:R-:W-:Y:S05]  /*3780*/  BRA `(.L_x_65) ;  /* 0x0000000000107947 */ /* 0x000fea0003800000 */
.L_x_58:
[----:B------:R-:W-:Y:S02]  /*3790*/  MOV R0, 0xffffffff ;  /* 0xffffffff00007802 */ /* 0x000fe40000000f00 */
[----:B------:R-:W-:-:S03]  /*37a0*/  MOV R4, 0x37d0 ;  /* 0x000037d000047802 */ /* 0x000fc60000000f00 */
[----:B------:R2:W-:Y:S04]  /*37b0*/  STS [UR6+0x140], R0 ;  /* 0x00014000ff007988 */ /* 0x0005e80008000806 */
[----:B-12--5:R-:W-:Y:S05]  /*37c0*/  CALL.REL.NOINC `($__internal_1_$__cuda_sm10x_tcgen05_guardrail_trap_phase_invalid_during_alloc) ;  /* 0x0000006800107944 */ /* 0x026fea0003c00000 */
.L_x_65:
[----:B------:R-:W-:Y:S05]  /*37d0*/  WARPSYNC.ALL ;  /* 0x0000000000007948 */ /* 0x000fea0003800000 */
[----:B------:R-:W4:Y:S01]  /*37e0*/  S2UR UR4, SR_CgaCtaId ;  /* 0x00000000000479c3 */ /* 0x000f220000008800 */
[----:B------:R-:W-:Y:S01]  /*37f0*/  UMOV UR41, 0x400 ;  /* 0x0000040000297882 */ /* 0x000fe20000000000 */
[----:B------:R-:W-:-:S06]  /*3800*/  NOP ;  /* 0x0000000000007918 */ /* 0x000fcc0000000000 */
[----:B------:R-:W-:Y:S06]  /*3810*/  BAR.ARV 0x6, 0xa0 ;  /* 0x0182800000007b1d */ /* 0x000fec0000002000 */
[----:B------:R-:W1:Y:S01]  /*3820*/  LDCU UR6, c[0x0][0x38c] ;  /* 0x00007180ff0677ac */ /* 0x000e620008000800 */
[----:B------:R-:W-:Y:S01]  /*3830*/  LOP3.LUT R3, R3, 0xffff, RZ, 0xc0, !PT ;  /* 0x0000ffff03037812 */ /* 0x000fe200078ec0ff */
[----:B--2---:R-:W-:Y:S01]  /*3840*/  IMAD.MOV.U32 R9, RZ, RZ, 0x1 ;  /* 0x00000001ff097424 */ /* 0x004fe200078e00ff */
[----:B------:R-:W-:Y:S01]  /*3850*/  LOP3.LUT R2, R2, 0xffff, RZ, 0xc0, !PT ;  /* 0x0000ffff02027812 */ /* 0x000fe200078ec0ff */
[----:B------:R-:W-:Y:S01]  /*3860*/  IMAD.MOV.U32 R8, RZ, RZ, RZ ;  /* 0x000000ffff087224 */ /* 0x000fe200078e00ff */
[----:B------:R-:W-:Y:S01]  /*3870*/  R2UR UR43, R3 ;  /* 0x00000000032b72ca */ /* 0x000fe200000e0000 */
[----:B------:R-:W-:Y:S01]  /*3880*/  UMOV UR47, URZ ;  /* 0x000000ff002f7c82 */ /* 0x000fe20008000000 */
[----:B------:R-:W-:-:S02]  /*3890*/  R2UR UR65, R2 ;  /* 0x00000000024172ca */ /* 0x000fc400000e0000 */
[----:B------:R-:W-:Y:S01]  /*38a0*/  CS2R R2, SRZ ;  /* 0x0000000000027805 */ /* 0x000fe2000001ff00 */
[----:B------:R-:W-:Y:S01]  /*38b0*/  UMOV UR38, URZ ;  /* 0x000000ff00267c82 */ /* 0x000fe20008000000 */
[----:B----4-:R-:W-:Y:S01]  /*38c0*/  ULEA UR41, UR4, UR41, 0x18 ;  /* 0x0000002904297291 */ /* 0x010fe2000f8ec0ff */
[----:B------:R-:W-:Y:S01]  /*38d0*/  UMOV UR37, URZ ;  /* 0x000000ff00257c82 */ /* 0x000fe20008000000 */
[----:B------:R-:W-:Y:S02]  /*38e0*/  UISETP.NE.AND UP3, UPT, UR68, URZ, UPT ;  /* 0x000000ff4400728c */ /* 0x000fe4000bf65270 */
[----:B------:R-:W-:Y:S02]  /*38f0*/  UIADD3 UR5, UPT, UPT, UR41, 0x8400, URZ ;  /* 0x0000840029057890 */ /* 0x000fe4000fffe0ff */
[----:B------:R-:W-:-:S03]  /*3900*/  UIADD3 UR4, UPT, UPT, UR41, 0x28400, URZ ;  /* 0x0002840029047890 */ /* 0x000fc6000fffe0ff */
[----:B---3--:R-:W2:Y:S01]  /*3910*/  LDS R0, [UR41+0x140] ;  /* 0x00014029ff007984 */ /* 0x008ea20008000800 */
[----:B-1----:R-:W-:Y:S02]  /*3920*/  UIADD3 UR6, UPT, UPT, UR6, 0x3f, URZ ;  /* 0x0000003f06067890 */ /* 0x002fe4000fffe0ff */
[----:B------:R-:W-:Y:S02]  /*3930*/  USHF.R.U32.HI UR5, URZ, 0x4, UR5 ;  /* 0x00000004ff057899 */ /* 0x000fe40008011605 */
[----:B------:R-:W-:Y:S02]  /*3940*/  USHF.R.S32.HI UR64, URZ, 0x1f, UR6 ;  /* 0x0000001fff407899 */ /* 0x000fe40008011406 */
[----:B------:R-:W-:Y:S02]  /*3950*/  USHF.R.U32.HI UR4, URZ, 0x4, UR4 ;  /* 0x00000004ff047899 */ /* 0x000fe40008011604 */
[----:B------:R-:W-:Y:S02]  /*3960*/  ULEA.HI UR64, UR64, UR6, URZ, 0x6 ;  /* 0x0000000640407291 */ /* 0x000fe4000f8f30ff */
[----:B------:R-:W-:-:S02]  /*3970*/  ULOP3.LUT UR5, UR5, 0x3fff, URZ, 0xc0, !UPT ;  /* 0x00003fff05057892 */ /* 0x000fc4000f8ec0ff */
[----:B------:R-:W-:Y:S02]  /*3980*/  USHF.R.S32.HI UR64, URZ, 0x6, UR64 ;  /* 0x00000006ff407899 */ /* 0x000fe40008011440 */
[----:B------:R-:W-:Y:S02]  /*3990*/  ULOP3.LUT UR45, UR4, 0x3fff, URZ, 0xc0, !UPT ;  /* 0x00003fff042d7892 */ /* 0x000fe4000f8ec0ff */
[----:B------:R-:W-:Y:S01]  /*39a0*/  UISETP.LT.AND UP0, UPT, UR64, 0x1, UPT ;  /* 0x000000014000788c */ /* 0x000fe2000bf01270 */
[----:B------:R-:W-:Y:S01]  /*39b0*/  UMOV UR62, 0x0 ;  /* 0x00000000003e7882 */ /* 0x000fe20000000000 */
        /* <DEDUP_REMOVED lines=9> */
[----:B------:R-:W-:-:S02]  /*3a50*/  ULOP3.LUT UR44, UR5, 0x10000, URZ, 0xfc, !UPT ;  /* 0x00010000052c7892 */ /* 0x000fc4000f8efcff */
[----:B------:R-:W-:Y:S02]  /*3a60*/  ULOP3.LUT UR45, UR45, 0x10000, URZ, 0xfc, !UPT ;  /* 0x000100002d2d7892 */ /* 0x000fe4000f8efcff */
[----:B------:R-:W-:Y:S01]  /*3a70*/  USEL UR66, UR64, 0x1, !UP0 ;  /* 0x0000000140427887 */ /* 0x000fe2000c000000 */
[----:B------:R-:W-:Y:S01]  /*3a80*/  UMOV UR52, 0x0 ;  /* 0x0000000000347882 */ /* 0x000fe20000000000 */
[----:B------:R-:W-:Y:S01]  /*3a90*/  UMOV UR53, 0x10100910 ;  /* 0x1010091000357882 */ /* 0x000fe20000000000 */
[----:B------:R-:W-:Y:S01]  /*3aa0*/  UMOV UR50, 0x0 ;  /* 0x0000000000327882 */ /* 0x000fe20000000000 */
[----:B------:R-:W-:Y:S01]  /*3ab0*/  UMOV UR51, 0x10100910 ;  /* 0x1010091000337882 */ /* 0x000fe20000000000 */
[----:B------:R-:W-:Y:S01]  /*3ac0*/  UMOV UR48, 0x0 ;  /* 0x0000000000307882 */ /* 0x000fe20000000000 */
[----:B--2---:R-:W-:Y:S01]  /*3ad0*/  R2UR UR67, R0 ;  /* 0x00000000004372ca */ /* 0x004fe200000e0000 */
[----:B------:R-:W-:-:S14]  /*3ae0*/  UMOV UR49, 0x10100910 ;  /* 0x1010091000317882 */ /* 0x000fdc0000000000 */
.L_x_76:
[C---:B------:R-:W-:Y:S02]  /*3af0*/  LEA R0, R8.reuse, UR41, 0x3 ;  /* 0x0000002908007c11 */ /* 0x040fe4000f8e18ff */
[----:B------:R-:W-:Y:S02]  /*3b00*/  SHF.L.U32 R5, R3, 0x1f, RZ ;  /* 0x0000001f03057819 */ /* 0x000fe400000006ff */
[----:B------:R-:W-:Y:S02]  /*3b10*/  LEA R4, R8, UR41, 0x4 ;  /* 0x0000002908047c11 */ /* 0x000fe4000f8e20ff */
[----:B------:R-:W1:Y:S02]  /*3b20*/  SYNCS.PHASECHK.TRANS64.TRYWAIT P0, [R0+URZ+0x90], R5 ;  /* 0x00009005000075a7 */ /* 0x000e6400080011ff */
[----:B-1-3--:R-:W-:Y:S05]  /*3b30*/  @!P0 BRA `(.L_x_69) ;  /* 0x0000005c00348947 */ /* 0x00afea0003800000 */
.L_x_169:
[----:B-1----:R-:W1:Y:S01]  /*3b40*/  LDS.128 R4, [R4+0x120] ;  /* 0x0001200004047984 */ /* 0x002e620000000c00 */
[----:B------:R-:W-:Y:S02]  /*3b50*/  VIADD R0, R0, 0xa0 ;  /* 0x000000a000007836 */ /* 0x000fe40000000000 */
[----:B------:R-:W-:Y:S01]  /*3b60*/  VIADD R8, R8, 0x1 ;  /* 0x0000000108087836 */ /* 0x000fe20000000000 */
[----:B------:R-:W-:Y:S01]  /*3b70*/  @!PT LDS RZ, [RZ] ;  /* 0x00000000fffff984 */ /* 0x000fe20000000800 */
[----:B------:R-:W-:Y:S01]  /*3b80*/  @!PT LDS RZ, [RZ] ;  /* 0x00000000fffff984 */ /* 0x000fe20000000800 */
[----:B------:R-:W-:Y:S01]  /*3b90*/  @!PT LDS RZ, [RZ] ;  /* 0x00000000fffff984 */ /* 0x000fe20000000800 */
[----:B------:R-:W-:Y:S01]  /*3ba0*/  @!PT LDS RZ, [RZ] ;  /* 0x00000000fffff984 */ /* 0x000fe20000000800 */
[----:B------:R2:W-:Y:S06]  /*3bb0*/  MEMBAR.ALL.CTA ;  /* 0x0000000000007992 */ /* 0x0005ec0000008000 */
[----:B--2---:R-:W2:Y:S01]  /*3bc0*/  FENCE.VIEW.ASYNC.S ;  /* 0x00000000000073c6 */ /* 0x004ea20000000000 */
[----:B------:R-:W-:-:S04]  /*3bd0*/  PRMT R0, RZ, 0x654, R0 ;  /* 0x00000654ff007816 */ /* 0x000fc80000000000 */
[----:B--2---:R2:W-:Y:S01]  /*3be0*/  SYNCS.ARRIVE.TRANS64.RED.A1T0 RZ, [R0+URZ], RZ ;  /* 0x000000ff00ff79a7 */ /* 0x0045e200081004ff */
[----:B-1----:R-:W-:Y:S01]  /*3bf0*/  LOP3.LUT P1, RZ, R6, 0x1, RZ, 0xc0, !PT ;  /* 0x0000000106ff7812 */ /* 0x002fe2000782c0ff */
[----:B--2---:R-:W-:-:S12]  /*3c00*/  BRA.U UP3, `(.L_x_70) ;  /* 0x0000000503587547 */ /* 0x004fd8000b800000 */
[----:B------:R-:W1:Y:S01]  /*3c10*/  LDCU UR4, c[0x0][0x38c] ;  /* 0x00007180ff0477ac */ /* 0x000e620008000800 */
[----:B------:R-:W-:Y:S02]  /*3c20*/  PLOP3.LUT P2, PT, PT, PT, PT, 0x80, 0x8 ;  /* 0x000000000008781c */ /* 0x000fe40003f4f070 */
[----:B------:R-:W-:Y:S01]  /*3c30*/  SHF.L.U32 R5, R9, 0x1f, RZ ;  /* 0x0000001f09057819 */ /* 0x000fe200000006ff */
[----:B------:R-:W-:Y:S02]  /*3c40*/  ULEA UR46, UR47, UR41, 0x3 ;  /* 0x000000292f2e7291 */ /* 0x000fe4000f8e18ff */
[----:B------:R-:W-:Y:S02]  /*3c50*/  ULEA UR36, UR47, UR67, 0x6 ;  /* 0x000000432f247291 */ /* 0x000fe4000f8e30ff */
[----:B-1----:R-:W-:-:S06]  /*3c60*/  UISETP.GE.AND UP0, UPT, UR4, 0x1, UPT ;  /* 0x000000010400788c */ /* 0x002fcc000bf06270 */
[----:B------:R-:W-:-:S05]  /*3c70*/  PLOP3.LUT P0, PT, PT, PT, UP0, 0x80, 0x8 ;  /* 0x000000000008781c */ /* 0x000fca0003f0f008 */
[----:B------:R-:W-:-:S08]  /*3c80*/  @UP0 ULEA UR4, UR38, UR41, 0x3 ;  /* 0x0000002926040291 */ /* 0x000fd0000f8e18ff */
[----:B------:R-:W-:-:S04]  /*3c90*/  @P0 SHF.L.U32 R0, R2, 0x1f, RZ ;  /* 0x0000001f02000819 */ /* 0x000fc800000006ff */
[----:B------:R1:W2:Y:S01]  /*3ca0*/  @P0 SYNCS.PHASECHK.TRANS64.TRYWAIT P2, [UR4], R0 ;  /* 0x00000000ff0005a7 */ /* 0x0002a20008041104 */
[----:B------:R-:W3:Y:S02]  /*3cb0*/  SYNCS.PHASECHK.TRANS64.TRYWAIT P0, [UR46+0xd0], R5 ;  /* 0x0000d005ff0075a7 */ /* 0x000ee4000800112e */
[----:B-123--:R-:W-:Y:S05]  /*3cc0*/  @!P0 BRA `(.L_x_71) ;  /* 0x0000005800e48947 */ /* 0x00efea0003800000 */
.L_x_171:
[----:B------:R-:W-:Y:S01]  /*3cd0*/  UMOV UR42, UR37 ;  /* 0x00000025002a7c82 */ /* 0x000fe20008000000 */
[----:B------:R-:W-:Y:S05]  /*3ce0*/  BRA.U !UP0, `(.L_x_72) ;  /* 0x0000000508107547 */ /* 0x000fea000b800000 */
[----:B------:R-:W-:Y:S02]  /*3cf0*/  UIADD3 UR42, UPT, UPT, UR66, UR37, URZ ;  /* 0x00000025422a7290 */ /* 0x000fe4000fffe0ff */
[----:B------:R-:W-:Y:S01]  /*3d00*/  UPLOP3.LUT UP2, UPT, UPT, UPT, UPT, 0x40, 0x4 ;  /* 0x000000000004789c */ /* 0x000fe20003f4e870 */
[----:B------:R-:W-:Y:S01]  /*3d10*/  UMOV UR39, UR64 ;  /* 0x0000004000277c82 */ /* 0x000fe20008000000 */
[----:B------:R-:W-:-:S09]  /*3d20*/  UMOV UR5, UR38 ;  /* 0x0000002600057c82 */ /* 0x000fd20008000000 */
.L_x_75:
[----:B------:R-:W-:Y:S01]  /*3d30*/  ULEA UR7, UR5, UR41, 0x3 ;  /* 0x0000002905077291 */ /* 0x000fe2000f8e18ff */
[----:B--23--:R-:W-:Y:S11]  /*3d40*/  @P2 BRA `(.L_x_73) ;  /* 0x00000000000c2947 */ /* 0x00cff60003800000 */
[----:B-1----:R-:W-:Y:S04]  /*3d50*/  SHF.L.U32 R5, R2, 0x1f, RZ ;  /* 0x0000001f02057819 */ /* 0x002fe800000006ff */
[----:B------:R-:W1:Y:S02]  /*3d60*/  SYNCS.PHASECHK.TRANS64.TRYWAIT P0, [UR7], R5 ;  /* 0x00000005ff0075a7 */ /* 0x000e640008001107 */
[----:B-1----:R-:W-:Y:S05]  /*3d70*/  @!P0 BRA `(.L_x_74) ;  /* 0x0000005800d08947 */ /* 0x002fea0003800000 */
.L_x_73:
[----:B------:R-:W-:Y:S01]  /*3d80*/  UISETP.NE.AND UP0, UPT, UR39, 0x1, UPT ;  /* 0x000000012700788c */ /* 0x000fe2000bf05270 */
[----:B------:R-:W-:Y:S01]  /*3d90*/  PLOP3.LUT P2, PT, PT, PT, PT, 0x80, 0x8 ;  /* 0x000000000008781c */ /* 0x000fe20003f4f070 */
[----:B------:R-:W-:Y:S02]  /*3da0*/  UIADD3 UR4, UPT, UPT, UR5, 0x1, URZ ;  /* 0x0000000105047890 */ /* 0x000fe4000fffe0ff */
[----:B------:R-:W-:Y:S02]  /*3db0*/  UIADD3 UR40, UPT, UPT, UR7, 0x20, URZ ;  /* 0x0000002007287890 */ /* 0x000fe4000fffe0ff */
[----:B------:R-:W-:Y:S01]  /*3dc0*/  UISETP.NE.AND UP1, UPT, UR4, 0x4, UPT ;  /* 0x000000040400788c */ /* 0x000fe2000bf25270 */
[----:B------:R-:W-:Y:S01]  /*3dd0*/  PLOP3.LUT P0, PT, PT, PT, UP0, 0x80, 0x8 ;  /* 0x000000000008781c */ /* 0x000fe20003f0f008 */
[----:B------:R-:W-:Y:S02]  /*3de0*/  UIADD3 UR37, UPT, UPT, UR37, 0x1, URZ ;  /* 0x0000000125257890 */ /* 0x000fe4000fffe0ff */
[----:B------:R-:W-:Y:S02]  /*3df0*/  USEL UR6, URZ, 0x1, UP1 ;  /* 0x00000001ff067887 */ /* 0x000fe40008800000 */
[----:B------:R-:W-:Y:S02]  /*3e00*/  USEL UR38, UR4, URZ, UP1 ;  /* 0x000000ff04267287 */ /* 0x000fe40008800000 */
[----:B------:R-:W-:Y:S02]  /*3e10*/  UIADD3 UR39, UPT, UPT, UR39, -0x1, URZ ;  /* 0xffffffff27277890 */ /* 0x000fe4000fffe0ff */
[----:B------:R-:W-:Y:S01]  /*3e20*/  @UP0 ULEA UR4, UR38, UR41, 0x3 ;  /* 0x0000002926040291 */ /* 0x000fe2000f8e18ff */
[----:B------:R-:W-:Y:S01]  /*3e30*/  LOP3.LUT R2, R2, UR6, RZ, 0x3c, !PT ;  /* 0x0000000602027c12 */ /* 0x000fe2000f8e3cff */
[----:B------:R-:W-:Y:S02]  /*3e40*/  ULEA UR6, UR5, UR45, 0x9 ;  /* 0x0000002d05067291 */ /* 0x000fe4000f8e48ff */
[----:B------:R-:W-:Y:S01]  /*3e50*/  UISETP.NE.AND UP0, UPT, UR37, UR42, UPT ;  /* 0x0000002a2500728c */ /* 0x000fe2000bf05270 */
[----:B-1----:R-:W-:Y:S01]  /*3e60*/  @P0 SHF.L.U32 R0, R2, 0x1f, RZ ;  /* 0x0000001f02000819 */ /* 0x002fe200000006ff */
[----:B------:R-:W-:Y:S02]  /*3e70*/  UIADD3 UR34, UPT, UPT, UR6, 0x2, URZ ;  /* 0x0000000206227890 */ /* 0x000fe4000fffe0ff */
[----:B------:R-:W-:Y:S01]  /*3e80*/  UIADD3 UR30, UPT, UPT, UR6, 0x4, URZ ;  /* 0x00000004061e7890 */ /* 0x000fe2000fffe0ff */
[----:B------:R2:W3:Y:S01]  /*3e90*/  @P0 SYNCS.PHASECHK.TRANS64.TRYWAIT P2, [UR4], R0 ;  /* 0x00000000ff0005a7 */ /* 0x0004e20008041104 */
[----:B------:R-:W-:Y:S02]  /*3ea0*/  ULEA UR4, UR5, UR44, 0xb ;  /* 0x0000002c05047291 */ /* 0x000fe4000f8e58ff */
[----:B------:R-:W-:Y:S02]  /*3eb0*/  UIADD3 UR26, UPT, UPT, UR6, 0x6, URZ ;  /* 0x00000006061a7890 */ /* 0x000fe4000fffe0ff */
        /* <DEDUP_REMOVED lines=10> */
[----:B------:R-:W-:Y:S01]  /*3f60*/  UIADD3 UR8, UPT, UPT, UR4, 0x406, URZ ;  /* 0x0000040604087890 */ /* 0x000fe2000fffe0ff */
[----:B------:R-:W-:Y:S01]  /*3f70*/  UMOV UR7, 0x40004040 ;  /* 0x4000404000077882 */ /* 0x000fe20000000000 */
[----:B------:R-:W-:Y:S01]  /*3f80*/  UMOV UR5, 0x40004040 ;  /* 0x4000404000057882 */ /* 0x000fe20000000000 */
[----:B------:R-:W-:Y:S01]  /*3f90*/  UMOV UR35, 0x40004040 ;  /* 0x4000404000237882 */ /* 0x000fe20000000000 */
[----:B------:R1:W-:Y:S01]  /*3fa0*/  UTCHMMA.2CTA gdesc[UR4], gdesc[UR6], tmem[UR36], tmem[UR62], idesc[UR63], UP2 ;  /* 0x00ff3e06040075ea */ /* 0x0003e20009200024 */
[----:B------:R-:W-:Y:S01]  /*3fb0*/  UPLOP3.LUT UP2, UPT, UPT, UPT, UPT, 0x80, 0x8 ;  /* 0x000000000008789c */ /* 0x000fe20003f4f070 */
[----:B------:R-:W-:Y:S01]  /*3fc0*/  UMOV UR33, 0x40004040 ;  /* 0x4000404000217882 */ /* 0x000fe20000000000 */
[----:B------:R-:W-:Y:S01]  /*3fd0*/  UMOV UR31, 0x40004040 ;  /* 0x40004040001f7882 */ /* 0x000fe20000000000 */
[----:B------:R2:W-:Y:S01]  /*3fe0*/  UTCHMMA.2CTA gdesc[UR32], gdesc[UR34], tmem[UR36], tmem[UR60], idesc[UR61], UPT ;  /* 0x00ff3c22200075ea */ /* 0x0005e2000ba00024 */
        /* <DEDUP_REMOVED lines=14> */
[----:B------:R-:W-:Y:S01]  /*40d0*/  UMOV UR9, 0x40004040 ;  /* 0x4000404000097882 */ /* 0x000fe20000000000 */
[----:B------:R2:W-:Y:S01]  /*40e0*/  UTCHMMA.2CTA gdesc[UR12], gdesc[UR14], tmem[UR36], tmem[UR50], idesc[UR51], UPT ;  /* 0x00ff320e0c0075ea */ /* 0x0005e2000ba00024 */
[----:B------:R2:W-:Y:S01]  /*40f0*/  UTCHMMA.2CTA gdesc[UR8], gdesc[UR10], tmem[UR36], tmem[UR48], idesc[UR49], UPT ;  /* 0x00ff300a080075ea */ /* 0x0005e2000ba00024 */
[----:B------:R2:W-:Y:S01]  /*4100*/  UTCBAR.2CTA.MULTICAST [UR40], URZ, UR43 ;  /* 0x000000ff280073e9 */ /* 0x0005e2000820082b */
[----:B-1----:R-:W-:Y:S01]  /*4110*/  UMOV UR5, UR38 ;  /* 0x0000002600057c82 */ /* 0x002fe20008000000 */
[----:B------:R-:W-:Y:S05]  /*4120*/  BRA.U UP0, `(.L_x_75) ;  /* 0xfffffffd00007547 */ /* 0x000fea000b83ffff */
.L_x_72:
[----:B------:R-:W-:Y:S01]  /*4130*/  UIADD3 UR4, UPT, UPT, UR46, 0xb0, URZ ;  /* 0x000000b02e047890 */ /* 0x000fe2000fffe0ff */
[----:B------:R-:W-:-:S08]  /*4140*/  UMOV UR37, UR42 ;  /* 0x0000002a00257c82 */ /* 0x000fd00008000000 */
[----:B------:R4:W-:Y:S01]  /*4150*/  UTCBAR.2CTA.MULTICAST [UR4], URZ, UR65 ;  /* 0x000000ff040073e9 */ /* 0x0009e20008200841 */
[----:B------:R-:W-:Y:S02]  /*4160*/  NOP ;  /* 0x0000000000007918 */ /* 0x000fe40000000000 */
.L_x_70:
[----:B----4-:R-:W-:Y:S01]  /*4170*/  UIADD3 UR4, UPT, UPT, UR47, 0x1, URZ ;  /* 0x000000012f047890 */ /* 0x010fe2000fffe0ff */
[----:B------:R-:W-:-:S03]  /*4180*/  ISETP.NE.AND P0, PT, R8, 0x2, PT ;  /* 0x000000020800780c */ /* 0x000fc60003f05270 */
[----:B------:R-:W-:Y:S01]  /*4190*/  UISETP.NE.AND UP0, UPT, UR4, 0x4, UPT ;  /* 0x000000040400788c */ /* 0x000fe2000bf05270 */
[----:B-12---:R-:W-:Y:S02]  /*41a0*/  SEL R0, RZ, 0x1, P0 ;  /* 0x00000001ff007807 */ /* 0x006fe40000000000 */
[----:B------:R-:W-:Y:S01]  /*41b0*/  SEL R8, R8, RZ, P0 ;  /* 0x000000ff08087207 */ /* 0x000fe20000000000 */
[----:B------:R-:W-:Y:S01]  /*41c0*/  USEL UR5, URZ, 0x1, UP0 ;  /* 0x00000001ff057887 */ /* 0x000fe20008000000 */
[----:B------:R-:W-:Y:S01]  /*41d0*/  LOP3.LUT R3, R3, R0, RZ, 0x3c, !PT ;  /* 0x0000000003037212 */ /* 0x000fe200078e3cff */
[----:B------:R-:W-:-:S04]  /*41e0*/  USEL UR47, UR4, URZ, UP0 ;  /* 0x000000ff042f7287 */ /* 0x000fc80008000000 */
[----:B------:R-:W-:Y:S01]  /*41f0*/  LOP3.LUT R9, R9, UR5, RZ, 0x3c, !PT ;  /* 0x0000000509097c12 */ /* 0x000fe2000f8e3cff */
[----:B------:R-:W-:Y:S07]  /*4200*/  @P1 BRA `(.L_x_76) ;  /* 0xfffffff800381947 */ /* 0x000fee000383ffff */
[----:B------:R-:W1:Y:S01]  /*4210*/  S2UR UR8, SR_CgaCtaId ;  /* 0x00000000000879c3 */ /* 0x000e620000008800 */
[----:B------:R-:W-:Y:S01]  /*4220*/  ELECT P0, URZ, PT ;  /* 0x0000000000ff782f */ /* 0x000fe20003800000 */
[----:B------:R-:W-:Y:S01]  /*4230*/  HFMA2 R0, -RZ, RZ, 0, 5.9604644775390625e-08 ;  /* 0x00000001ff007431 */ /* 0x000fe200000001ff */
[----:B------:R-:W-:-:S05]  /*4240*/  UMOV UR4, 0x40 ;  /* 0x0000004000047882 */ /* 0x000fca0000000000 */
[----:B------:R-:W-:Y:S01]  /*4250*/  UVIRTCOUNT.DEALLOC.SMPOOL 0x80 ;  /* 0x000000800000784c */ /* 0x000fe20000000000 */
[----:B------:R-:W-:Y:S02]  /*4260*/  UISETP.NE.AND UP1, UPT, UR68, URZ, UPT ;  /* 0x000000ff4400728c */ /* 0x000fe4000bf25270 */
[----:B-1----:R-:W-:-:S09]  /*4270*/  ULEA UR8, UR8, UR4, 0x18 ;  /* 0x0000000408087291 */ /* 0x002fd2000f8ec0ff */
[----:B------:R1:W-:Y:S01]  /*4280*/  @P0 STS.U8 [UR8+0x1c], R0 ;  /* 0x00001c00ff000988 */ /* 0x0003e20008000008 */
[----:B------:R-:W-:Y:S05]  /*4290*/  BRA.U UP1, `(.L_x_77) ;  /* 0x0000000101a07547 */ /* 0x000fea000b800000 */
[----:B------:R-:W-:Y:S01]  /*42a0*/  UIADD3 UR7, UPT, UPT, UR41, 0xd0, URZ ;  /* 0x000000d029077890 */ /* 0x000fe2000fffe0ff */
[----:B------:R-:W-:-:S03]  /*42b0*/  SHF.L.U32 R3, R9, 0x1f, RZ ;  /* 0x0000001f09037819 */ /* 0x000fc600000006ff */
[----:B------:R-:W-:-:S09]  /*42c0*/  ULEA UR4, UR47, UR7, 0x3 ;  /* 0x000000072f047291 */ /* 0x000fd2000f8e18ff */
[----:B------:R-:W2:Y:S02]  /*42d0*/  SYNCS.PHASECHK.TRANS64.TRYWAIT P0, [UR4], R3 ;  /* 0x00000003ff0075a7 */ /* 0x000ea40008001104 */
[----:B--2---:R-:W-:Y:S05]  /*42e0*/  @!P0 BRA `(.L_x_78) ;  /* 0x00000054008c8947 */ /* 0x004fea0003800000 */
.L_x_174:
        /* <DEDUP_REMOVED lines=9> */
.L_x_176:
        /* <DEDUP_REMOVED lines=9> */
.L_x_178:
[----:B------:R-:W-:-:S04]  /*4410*/  UIADD3 UR4, UPT, UPT, UR4, 0x1, URZ ;  /* 0x0000000104047890 */ /* 0x000fc8000fffe0ff */
[----:B------:R-:W-:-:S04]  /*4420*/  UISETP.NE.AND UP0, UPT, UR4, 0x4, UPT ;  /* 0x000000040400788c */ /* 0x000fc8000bf05270 */
[----:B------:R-:W-:Y:S02]  /*4430*/  USEL UR5, URZ, 0x1, UP0 ;  /* 0x00000001ff057887 */ /* 0x000fe40008000000 */
[----:B------:R-:W-:-:S04]  /*4440*/  USEL UR4, UR4, URZ, UP0 ;  /* 0x000000ff04047287 */ /* 0x000fc80008000000 */
[----:B------:R-:W-:Y:S01]  /*4450*/  ULEA UR4, UR4, UR7, 0x3 ;  /* 0x0000000704047291 */ /* 0x000fe2000f8e18ff */
[----:B-1----:R-:W-:-:S04]  /*4460*/  LOP3.LUT R3, R2, UR5, RZ, 0x3c, !PT ;  /* 0x0000000502037c12 */ /* 0x002fc8000f8e3cff */
[----:B------:R-:W-:Y:S01]  /*4470*/  SHF.L.U32 R3, R3, 0x1f, RZ ;  /* 0x0000001f03037819 */ /* 0x000fe200000006ff */
[----:B------:R-:W-:-:S04]  /*4480*/  IMAD.U32 R0, RZ, RZ, UR4 ;  /* 0x00000004ff007e24 */ /* 0x000fc8000f8e00ff */
[----:B------:R1:W2:Y:S03]  /*4490*/  SYNCS.PHASECHK.TRANS64.TRYWAIT P0, [R0+URZ], R3 ;  /* 0x00000003000075a7 */ /* 0x0002a600080011ff */
[----:B--2---:R-:W-:Y:S05]  /*44a0*/  @!P0 NANOSLEEP.SYNCS 0x989680 ;  /* 0x009896800000895d */ /* 0x004fea0003900000 */
[----:B------:R-:W2:Y:S02]  /*44b0*/  @!P0 SYNCS.PHASECHK.TRANS64 P0, [R0+URZ], R3 ;  /* 0x00000003000085a7 */ /* 0x000ea400080010ff */
[----:B--2---:R-:W-:Y:S05]  /*44c0*/  @P0 BRA `(.L_x_81) ;  /* 0x0000000000200947 */ /* 0x004fea0003800000 */
.L_x_82:
[----:B--2---:R2:W4:Y:S02]  /*44d0*/  SYNCS.PHASECHK.TRANS64.TRYWAIT P0, [R0+URZ], R3 ;  /* 0x00000003000075a7 */ /* 0x00452400080011ff */
[----:B----4-:R-:W-:Y:S05]  /*44e0*/  @!P0 NANOSLEEP.SYNCS 0x989680 ;  /* 0x009896800000895d */ /* 0x010fea0003900000 */
[----:B------:R-:W4:Y:S02]  /*44f0*/  @!P0 SYNCS.PHASECHK.TRANS64 P0, [R0+URZ], R3 ;  /* 0x00000003000085a7 */ /* 0x000f2400080010ff */
[----:B----4-:R-:W-:Y:S05]  /*4500*/  @!P0 BRA `(.L_x_82) ;  /* 0xfffffffc00f08947 */ /* 0x010fea000383ffff */
[----:B------:R-:W-:Y:S05]  /*4510*/  BRA `(.L_x_81) ;  /* 0x00000000000c7947 */ /* 0x000fea0003800000 */
.L_x_77:
[----:B------:R-:W-:-:S04]  /*4520*/  UIADD3 UR4, UPT, UPT, UR41, 0x110, URZ ;  /* 0x0000011029047890 */ /* 0x000fc8000fffe0ff */
[----:B------:R-:W-:-:S09]  /*4530*/  UPRMT UR4, UR69, 0x654, UR4 ;  /* 0x0000065445047896 */ /* 0x000fd20008000004 */
[----:B------:R-:W-:Y:S03]  /*4540*/  SYNCS.ARRIVE.TRANS64.RED.A1T0 RZ, [UR4], RZ ;  /* 0x000000ffffff79a7 */ /* 0x000fe60008100404 */
.L_x_81:
[----:B-12---:R-:W-:Y:S01]  /*4550*/  SHF.L.U32 R3, RZ, 0x1f, RZ ;  /* 0x0000001fff037819 */ /* 0x006fe200000006ff */
[----:B------:R-:W-:Y:S01]  /*4560*/  UIADD3 UR4, UPT, UPT, UR41, 0x110, URZ ;  /* 0x0000011029047890 */ /* 0x000fe2000fffe0ff */
[----:B------:R-:W-:Y:S02]  /*4570*/  PLOP3.LUT P0, PT, PT, PT, UP1, 0x80, 0x8 ;  /* 0x000000000008781c */ /* 0x000fe40003f0f018 */
[----:B------:R-:W1:Y:S02]  /*4580*/  SYNCS.PHASECHK.TRANS64.TRYWAIT P1, [UR41+0x110], R3 ;  /* 0x00011003ff0075a7 */ /* 0x000e640008021129 */
[----:B-1----:R-:W-:Y:S09]  /*4590*/  @!P1 BRA `(.L_x_83) ;  /* 0x0000005400289947 */ /* 0x002ff20003800000 */
.L_x_180:
[----:B------:R-:W-:Y:S01]  /*45a0*/  @!UP1 UPRMT UR4, UR69, 0x654, UR4 ;  /* 0x0000065445049896 */ /* 0x000fe20008000004 */
[----:B------:R-:W-:Y:S01]  /*45b0*/  UMOV UR5, 0xffff ;  /* 0x0000ffff00057882 */ /* 0x000fe20000000000 */
[----:B------:R-:W-:-:S07]  /*45c0*/  UMOV UR6, 0x1 ;  /* 0x0000000100067882 */ /* 0x000fce0000000000 */
[----:B------:R-:W-:Y:S01]  /*45d0*/  @!P0 SYNCS.ARRIVE.TRANS64.RED.A1T0 RZ, [UR4], RZ ;  /* 0x000000ffffff89a7 */ /* 0x000fe20008100404 */
[----:B------:R-:W-:Y:S01]  /*45e0*/  NOP ;  /* 0x0000000000007918 */ /* 0x000fe20000000000 */
[----:B-1----:R-:W1:Y:S01]  /*45f0*/  LDS R0, [UR8+0x14] ;  /* 0x00001408ff007984 */ /* 0x002e620008000800 */
[----:B------:R-:W-:-:S04]  /*4600*/  ULOP3.LUT UR4, UR67, 0xffff, URZ, 0xc0, !UPT ;  /* 0x0000ffff43047892 */ /* 0x000fc8000f8ec0ff */
[----:B------:R-:W-:-:S04]  /*4610*/  USHF.R.U32.HI UR4, URZ, 0x5, UR4 ;  /* 0x00000005ff047899 */ /* 0x000fc80008011604 */
[----:B------:R-:W-:Y:S02]  /*4620*/  USHF.L.U32 UR5, UR5, UR4, URZ ;  /* 0x0000000405057299 */ /* 0x000fe400080006ff */
[----:B------:R-:W-:-:S04]  /*4630*/  USHF.L.U32 UR4, UR6, UR4, URZ ;  /* 0x0000000406047299 */ /* 0x000fc800080006ff */
[----:B-1----:R-:W-:-:S04]  /*4640*/  LOP3.LUT R0, R0, UR5, RZ, 0xc0, !PT ;  /* 0x0000000500007c12 */ /* 0x002fc8000f8ec0ff */
[----:B------:R-:W-:-:S13]  /*4650*/  ISETP.NE.AND P0, PT, R0, UR5, PT ;  /* 0x0000000500007c0c */ /* 0x000fda000bf05270 */
[----:B------:R-:W-:Y:S05]  /*4660*/  @P0 BRA `(.L_x_84) ;  /* 0x0000000000580947 */ /* 0x000fea0003800000 */
[----:B------:R-:W1:Y:S02]  /*4670*/  LDS R0, [UR8+0x18] ;  /* 0x00001808ff007984 */ /* 0x000e640008000800 */
[----:B-1----:R-:W-:-:S04]  /*4680*/  LOP3.LUT R0, R0, UR4, RZ, 0xc0, !PT ;  /* 0x0000000400007c12 */ /* 0x002fc8000f8ec0ff */
[----:B------:R-:W-:-:S13]  /*4690*/  ISETP.NE.AND P0, PT, R0, UR4, PT ;  /* 0x0000000400007c0c */ /* 0x000fda000bf05270 */
[----:B------:R-:W-:Y:S05]  /*46a0*/  @P0 BRA `(.L_x_85) ;  /* 0x00000000003c0947 */ /* 0x000fea0003800000 */
[----:B------:R-:W1:Y:S01]  /*46b0*/  S2R R2, SR_LANEID ;  /* 0x0000000000027919 */ /* 0x000e620000000000 */
[----:B------:R-:W-:Y:S01]  /*46c0*/  ULOP3.LUT UR5, URZ, UR5, URZ, 0x33, !UPT ;  /* 0x00000005ff057292 */ /* 0x000fe2000f8e33ff */
[----:B------:R-:W-:Y:S01]  /*46d0*/  LOP3.LUT R4, RZ, UR4, RZ, 0x33, !PT ;  /* 0x00000004ff047c12 */ /* 0x000fe2000f8e33ff */
[----:B------:R-:W-:Y:S02]  /*46e0*/  VOTEU.ANY UR4, UPT, PT ;  /* 0x0000000000047886 */ /* 0x000fe400038e0100 */
[----:B------:R-:W-:Y:S01]  /*46f0*/  UFLO.U32 UR4, UR4 ;  /* 0x00000004000472bd */ /* 0x000fe200080e0000 */
[----:B------:R-:W2:Y:S01]  /*4700*/  REDUX UR6, R4 ;  /* 0x00000000040673c4 */ /* 0x000ea20000000000 */
[----:B------:R-:W-:-:S06]  /*4710*/  IMAD.U32 R0, RZ, RZ, UR5 ;  /* 0x00000005ff007e24 */ /* 0x000fcc000f8e00ff */
[----:B------:R4:W-:Y:S01]  /*4720*/  UTCATOMSWS.AND URZ, UR5 ;  /* 0x0000000500ff79e3 */ /* 0x0009e20008000000 */
[----:B------:R-:W3:Y:S01]  /*4730*/  REDUX UR7, R0 ;  /* 0x00000000000773c4 */ /* 0x000ee20000000000 */
[----:B-1----:R-:W-:Y:S01]  /*4740*/  ISETP.EQ.U32.AND P0, PT, R2, UR4, PT ;  /* 0x0000000402007c0c */ /* 0x002fe2000bf02070 */
[----:B--2---:R-:W-:Y:S01]  /*4750*/  IMAD.U32 R2, RZ, RZ, UR6 ;  /* 0x00000006ff027e24 */ /* 0x004fe2000f8e00ff */
[----:B---3--:R-:W-:-:S11]  /*4760*/  MOV R3, UR7 ;  /* 0x0000000700037c02 */ /* 0x008fd60008000f00 */
[----:B------:R4:W-:Y:S04]  /*4770*/  @P0 ATOMS.AND RZ, [UR8+0x14], R3 ;  /* 0x00001403ffff098c */ /* 0x0009e8000a800008 */
[----:B------:R4:W-:Y:S01]  /*4780*/  @P0 ATOMS.AND RZ, [UR8+0x18], R2 ;  /* 0x00001802ffff098c */ /* 0x0009e2000a800008 */
[----:B------:R-:W-:Y:S05]  /*4790*/  BRA `(.L_x_86) ;  /* 0x0000000000147947 */ /* 0x000fea0003800000 */
.L_x_85:
[----:B------:R-:W-:Y:S02]  /*47a0*/  MOV R2, 0x47c0 ;  /* 0x000047c000027802 */ /* 0x000fe40000000f00 */
[----:B---3-5:R-:W-:Y:S05]  /*47b0*/  CALL.REL.NOINC `($__internal_0_$__cuda_sm10x_tcgen05_guardrail_trap_col_being_dealloced_not_returned_by_alloc) ;  /* 0x0000005800087944 */ /* 0x028fea0003c00000 */
[----:B------:R-:W-:Y:S05]  /*47c0*/  BRA `(.L_x_86) ;  /* 0x0000000000087947 */ /* 0x000fea0003800000 */
.L_x_84:
[----:B------:R-:W-:Y:S02]  /*47d0*/  MOV R2, 0x47f0 ;  /* 0x000047f000027802 */ /* 0x000fe40000000f00 */
[----:B---3-5:R-:W-:Y:S05]  /*47e0*/  CALL.REL.NOINC `($__internal_2_$__cuda_sm10x_tcgen05_guardrail_trap_unallocated_columns_being_dealloced) ;  /* 0x0000005800147944 */ /* 0x028fea0003c00000 */
.L_x_86:
[----:B------:R-:W-:Y:S01]  /*47f0*/  NOP ;  /* 0x0000000000007918 */ /* 0x000fe20000000000 */
[----:B----4-:R-:W-:Y:S05]  /*4800*/  EXIT ;  /* 0x000000000000794d */ /* 0x010fea0003800000 */
.L_x_57:
[----:B------:R-:W-:-:S09]  /*4810*/  UISETP.NE.OR UP0, UPT, UR20, 0x3, !UP4 ;  /* 0x000000031400788c */ /* 0x000fd2000e705670 */
[----:B------:R-:W-:Y:S05]  /*4820*/  BRA.U UP0, `(.L_x_87) ;  /* 0x00000011007c7547 */ /* 0x000fea000b800000 */
[----:B------:R-:W2:Y:S01]  /*4830*/  LDCU.64 UR4, c[0x0][0x888] ;  /* 0x00011100ff0477ac */ /* 0x000ea20008000a00 */
[----:B------:R-:W3:Y:S01]  /*4840*/  LDC.64 R12, c[0x0][0x348] ;  /* 0x0000d200ff0c7b82 */ /* 0x000ee20000000a00 */
[----:B------:R-:W-:Y:S02]  /*4850*/  HFMA2 R9, -RZ, RZ, 0, 0 ;  /* 0x00000000ff097431 */ /* 0x000fe400000001ff */
[----:B------:R-:W-:Y:S01]  /*4860*/  IMAD.MOV.U32 R11, RZ, RZ, 0x1 ;  /* 0x00000001ff0b7424 */ /* 0x000fe200078e00ff */
[----:B------:R-:W4:Y:S01]  /*4870*/  LDCU UR38, c[0x0][0x370] ;  /* 0x00006e00ff2677ac */ /* 0x000f220008000800 */
[----:B------:R-:W-:Y:S01]  /*4880*/  IMAD.MOV.U32 R10, RZ, RZ, RZ ;  /* 0x000000ffff0a7224 */ /* 0x000fe200078e00ff */
[----:B------:R-:W-:Y:S01]  /*4890*/  MOV R3, 0x2000 ;  /* 0x0000200000037802 */ /* 0x000fe20000000f00 */
[----:B------:R-:W4:Y:S01]  /*48a0*/  LDCU.128 UR48, c[0x0][0xb10] ;  /* 0x00016200ff3077ac */ /* 0x000f220008000c00 */
[----:B------:R-:W1:Y:S01]  /*48b0*/  LDCU UR37, c[0x0][0x374] ;  /* 0x00006e80ff2577ac */ /* 0x000e620008000800 */
[----:B------:R-:W1:Y:S01]  /*48c0*/  LDCU.64 UR30, c[0x0][0x890] ;  /* 0x00011200ff1e77ac */ /* 0x000e620008000a00 */
[----:B------:R-:W1:Y:S01]  /*48d0*/  LDCU UR15, c[0x0][0xb0c] ;  /* 0x00016180ff0f77ac */ /* 0x000e620008000800 */
[----:B--2---:R-:W-:Y:S01]  /*48e0*/  UISETP.NE.U32.AND UP0, UPT, UR4, URZ, UPT ;  /* 0x000000ff0400728c */ /* 0x004fe2000bf05070 */
[----:B------:R-:W2:Y:S01]  /*48f0*/  LDCU UR44, c[0x0][0xb20] ;  /* 0x00016400ff2c77ac */ /* 0x000ea20008000800 */
[----:B------:R-:W2:Y:S01]  /*4900*/  LDCU UR4, c[0x0][0xb30] ;  /* 0x00016600ff0477ac */ /* 0x000ea20008000800 */
[----:B------:R-:W-:Y:S01]  /*4910*/  UMOV UR21, 0x400 ;  /* 0x0000040000157882 */ /* 0x000fe20000000000 */
[----:B----4-:R-:W-:-:S02]  /*4920*/  UIMAD.WIDE.U32 UR6, UR38, UR48, URZ ;  /* 0x00000030260672a5 */ /* 0x010fc4000f8e00ff */
[----:B-1----:R-:W-:Y:S02]  /*4930*/  UIMAD.WIDE.U32 UR8, UR37, UR51, URZ ;  /* 0x00000033250872a5 */ /* 0x002fe4000f8e00ff */
[----:B------:R-:W-:Y:S02]  /*4940*/  ULEA UR21, UR47, UR21, 0x18 ;  /* 0x000000152f157291 */ /* 0x000fe4000f8ec0ff */
[----:B------:R-:W-:Y:S02]  /*4950*/  UISETP.NE.U32.AND UP6, UPT, UR30, URZ, UPT ;  /* 0x000000ff1e00728c */ /* 0x000fe4000bfc5070 */
[----:B------:R-:W-:Y:S02]  /*4960*/  UIADD3 UR39, UPT, UPT, UR21, 0x58, URZ ;  /* 0x0000005815277890 */ /* 0x000fe4000fffe0ff */
[----:B------:R-:W-:Y:S02]  /*4970*/  UISETP.NE.AND.EX UP5, UPT, UR5, URZ, UPT, UP0 ;  /* 0x000000ff0500728c */ /* 0x000fe4000bfa5300 */
[----:B------:R-:W-:Y:S01]  /*4980*/  UISETP.NE.AND UP0, UPT, UR42, 0x1, UPT ;  /* 0x000000012a00788c */ /* 0x000fe2000bf05270 */
[----:B------:R-:W-:Y:S01]  /*4990*/  UMOV UR6, UR7 ;  /* 0x0000000700067c82 */ /* 0x000fe20008000000 */
[----:B------:R-:W-:Y:S01]  /*49a0*/  UMOV UR40, UR9 ;  /* 0x0000000900287c82 */ /* 0x000fe20008000000 */
[----:B------:R-:W-:-:S02]  /*49b0*/  UISETP.NE.AND UP0, UPT, UR15, 0x1, UPT ;  /* 0x000000010f00788c */ /* 0x000fc4000bf05270 */
[----:B------:R-:W-:Y:S02]  /*49c0*/  UPLOP3.LUT UP4, UPT, UPT, UPT, UPT, 0x40, 0x4 ;  /* 0x000000000004789c */ /* 0x000fe40003f8e870 */
[----:B------:R-:W-:Y:S01]  /*49d0*/  UISETP.GE.AND UP2, UPT, UR42, 0x1, UPT ;  /* 0x000000012a00788c */ /* 0x000fe2000bf46270 */
[----:B------:R-:W1:Y:S01]  /*49e0*/  LDCU.64 UR22, c[0x0][0xb28] ;  /* 0x00016500ff1677ac */ /* 0x000e620008000a00 */
[----:B------:R-:W-:Y:S02]  /*49f0*/  UISETP.NE.AND.EX UP6, UPT, UR31, URZ, UPT, UP6 ;  /* 0x000000ff1f00728c */ /* 0x000fe4000bfc5360 */
[----:B------:R-:W-:Y:S02]  /*4a00*/  UIADD3 UR33, UPT, UPT, UR21, 0x40, URZ ;  /* 0x0000004015217890 */ /* 0x000fe4000fffe0ff */
[----:B------:R-:W-:Y:S02]  /*4a10*/  UIADD3 UR25, UPT, UPT, UR21, 0x48, URZ ;  /* 0x0000004815197890 */ /* 0x000fe4000fffe0ff */
[----:B------:R-:W-:-:S02]  /*4a20*/  UIADD3 UR17, UPT, UPT, UR21, 0x50, URZ ;  /* 0x0000005015117890 */ /* 0x000fc4000fffe0ff */
[----:B------:R-:W-:Y:S02]  /*4a30*/  UPRMT UR39, UR47, 0x654, UR39 ;  /* 0x000006542f277896 */ /* 0x000fe40008000027 */
[----:B------:R-:W-:Y:S02]  /*4a40*/  USHF.R.U32.HI UR41, URZ, UR49, UR6 ;  /* 0x00000031ff297299 */ /* 0x000fe40008011606 */
[----:B--2---:R-:W-:Y:S02]  /*4a50*/  USHF.R.U32.HI UR40, URZ, UR44, UR40 ;  /* 0x0000002cff287299 */ /* 0x004fe40008011628 */
[----:B------:R-:W-:Y:S02]  /*4a60*/  UISETP.NE.AND UP0, UPT, UR50, 0x1, UPT ;  /* 0x000000013200788c */ /* 0x000fe4000bf05270 */
[----:B---3--:R-:W-:-:S11]  /*4a70*/  UISETP.NE.AND UP3, UPT, UR4, 0x1, UPT ;  /* 0x000000010400788c */ /* 0x008fd6000bf65270 */
.L_x_98:
[C---:B------:R-:W-:Y:S02]  /*4a80*/  LEA R8, R10.reuse, UR21, 0x3 ;  /* 0x000000150a087c11 */ /* 0x040fe4000f8e18ff */
[----:B------:R-:W-:Y:S02]  /*4a90*/  SHF.L.U32 R5, R9, 0x1f, RZ ;  /* 0x0000001f09057819 */ /* 0x000fe400000006ff */
[----:B------:R-:W-:Y:S02]  /*4aa0*/  LEA R6, R10, UR21, 0x4 ;  /* 0x000000150a067c11 */ /* 0x000fe4000f8e20ff */
[----:B--2---:R-:W2:Y:S02]  /*4ab0*/  SYNCS.PHASECHK.TRANS64.TRYWAIT P0, [R8+URZ+0x90], R5 ;  /* 0x00009005080075a7 */ /* 0x004ea400080011ff */
[----:B--2---:R-:W-:Y:S05]  /*4ac0*/  @!P0 BRA `(.L_x_88) ;  /* 0x0000004c00f48947 */ /* 0x004fea0003800000 */
.L_x_181:
[----:B--2---:R-:W2:Y:S01]  /*4ad0*/  LDS.128 R4, [R6+0x120] ;  /* 0x0001200006047984 */ /* 0x004ea20000000c00 */
[----:B------:R-:W-:Y:S01]  /*4ae0*/  UISETP.GE.AND UP0, UPT, UR42, 0x1, UPT ;  /* 0x000000012a00788c */ /* 0x000fe2000bf06270 */
[----:B------:R-:W-:Y:S01]  /*4af0*/  @!PT LDS RZ, [RZ] ;  /* 0x00000000fffff984 */ /* 0x000fe20000000800 */
[----:B------:R-:W-:Y:S01]  /*4b00*/  @!PT LDS RZ, [RZ] ;  /* 0x00000000fffff984 */ /* 0x000fe20000000800 */
[----:B------:R-:W-:Y:S01]  /*4b10*/  @!PT LDS RZ, [RZ] ;  /* 0x00000000fffff984 */ /* 0x000fe20000000800 */
[----:B------:R-:W-:Y:S01]  /*4b20*/  @!PT LDS RZ, [RZ] ;  /* 0x00000000fffff984 */ /* 0x000fe20000000800 */
[----:B------:R3:W-:Y:S06]  /*4b30*/  MEMBAR.ALL.CTA ;  /* 0x0000000000007992 */ /* 0x0007ec0000008000 */
[----:B---3--:R-:W3:Y:S01]  /*4b40*/  FENCE.VIEW.ASYNC.S ;  /* 0x00000000000073c6 */ /* 0x008ee20000000000 */
[----:B--2---:R-:W-:Y:S11]  /*4b50*/  LOP3.LUT P0, RZ, R6, 0x1, RZ, 0xc0, !PT ;  /* 0x0000000106ff7812 */ /* 0x004ff6000780c0ff */
[----:B------:R-:W-:Y:S02]  /*4b60*/  @!UPT UIADD3 URZ, UPT, UPT, URZ, URZ, URZ ;  /* 0x000000fffffff290 */ /* 0x000fe4000fffe0ff */
[----:B---3--:R-:W-:Y:S01]  /*4b70*/  VOTEU.ANY UP2, P0 ;  /* 0x0000000000ff7886 */ /* 0x008fe20000040100 */
[----:B------:R-:W-:Y:S11]  /*4b80*/  PLOP3.LUT P0, PT, PT, PT, UP2, 0x80, 0x8 ;  /* 0x000000000008781c */ /* 0x000ff60003f0f028 */
[----:B------:R-:W-:Y:S02]  /*4b90*/  @!UPT UIADD3 URZ, UPT, UPT, URZ, URZ, URZ ;  /* 0x000000fffffff290 */ /* 0x000fe4000fffe0ff */
[----:B------:R-:W-:Y:S02]  /*4ba0*/  @P0 SHF.R.U32.HI R0, RZ, 0x10, R5 ;  /* 0x00000010ff000819 */ /* 0x000fe40000011605 */
[----:B------:R-:W-:Y:S02]  /*4bb0*/  @P0 MOV R2, R4 ;  /* 0x0000000400020202 */ /* 0x000fe40000000f00 */
[----:B------:R-:W-:Y:S01]  /*4bc0*/  @P0 R2UR UR4, R0 ;  /* 0x00000000000402ca */ /* 0x000fe200000e0000 */
[----:B------:R-:W-:Y:S01]  /*4bd0*/  VIADD R0, R8, 0xa0 ;  /* 0x000000a008007836 */ /* 0x000fe20000000000 */
[----:B------:R-:W-:Y:S02]  /*4be0*/  @P0 LOP3.LUT R4, R5, 0xffff, RZ, 0xc0, !PT ;  /* 0x0000ffff05040812 */ /* 0x000fe400078ec0ff */
[----:B------:R-:W-:Y:S02]  /*4bf0*/  @P0 R2UR UR6, R2 ;  /* 0x00000000020602ca */ /* 0x000fe400000e0000 */
[----:B------:R-:W-:Y:S02]  /*4c00*/  PRMT R0, RZ, 0x654, R0 ;  /* 0x00000654ff007816 */ /* 0x000fe40000000000 */
[----:B------:R-:W-:Y:S02]  /*4c10*/  @P0 R2UR UR5, R4 ;  /* 0x00000000040502ca */ /* 0x000fe400000e0000 */
[----:B------:R2:W-:Y:S03]  /*4c20*/  SYNCS.ARRIVE.TRANS64.RED.A1T0 RZ, [R0+URZ], RZ ;  /* 0x000000ff00ff79a7 */ /* 0x0005e600081004ff */
[----:B------:R-:W-:Y:S04]  /*4c30*/  @UP2 UMOV UR29, UR4 ;  /* 0x00000004001d2c82 */ /* 0x000fe80008000000 */
[----:B------:R-:W-:Y:S04]  /*4c40*/  @UP2 UMOV UR14, UR6 ;  /* 0x00000006000e2c82 */ /* 0x000fe80008000000 */
[----:B------:R-:W-:Y:S01]  /*4c50*/  @UP2 UMOV UR13, UR5 ;  /* 0x00000005000d2c82 */ /* 0x000fe20008000000 */
[----:B------:R-:W-:Y:S05]  /*4c60*/  BRA.U !UP0, `(.L_x_89) ;  /* 0x0000000108c07547 */ /* 0x000fea000b800000 */
[----:B------:R-:W-:Y:S02]  /*4c70*/  UIMAD.WIDE.U32 UR18, UR13, UR51, URZ ;  /* 0x000000330d1272a5 */ /* 0x000fe4000f8e00ff */
[----:B------:R-:W-:Y:S02]  /*4c80*/  UP2UR UR16, UPR, URZ, 0x4 ;  /* 0x00000004ff107883 */ /* 0x000fe40008000000 */
[----:B------:R-:W-:Y:S02]  /*4c90*/  UISETP.NE.AND UP2, UPT, UR50, 0x1, UPT ;  /* 0x000000013200788c */ /* 0x000fe4000bf45270 */
[----:B------:R-:W-:Y:S02]  /*4ca0*/  UIMAD.WIDE.U32 UR26, UR14, UR48, URZ ;  /* 0x000000300e1a72a5 */ /* 0x000fe4000f8e00ff */
[----:B------:R-:W-:Y:S02]  /*4cb0*/  USEL UR4, UR37, UR40, !UP2 ;  /* 0x0000002825047287 */ /* 0x000fe4000d000000 */
[----:B------:R-:W-:Y:S02]  /*4cc0*/  UISETP.NE.AND UP0, UPT, UR15, 0x1, UPT ;  /* 0x000000010f00788c */ /* 0x000fe4000bf05270 */
[----:B------:R-:W-:Y:S02]  /*4cd0*/  UP2UR UR20, UPR, URZ, 0x2 ;  /* 0x00000002ff147883 */ /* 0x000fe40008000000 */
[----:B------:R-:W-:Y:S02]  /*4ce0*/  UISETP.NE.AND UP1, UPT, UR42, 0x1, UPT ;  /* 0x000000012a00788c */ /* 0x000fe4000bf25270 */
[----:B-1----:R-:W-:Y:S02]  /*4cf0*/  UIMAD.WIDE.U32 UR8, UR4, UR22, URZ ;  /* 0x00000016040872a5 */ /* 0x002fe4000f8e00ff */
[----:B------:R-:W-:Y:S01]  /*4d00*/  USEL UR7, UR38, UR41, !UP0 ;  /* 0x0000002926077287 */ /* 0x000fe2000c000000 */
[----:B------:R-:W-:Y:S02]  /*4d10*/  UMOV UR5, UR19 ;  /* 0x0000001300057c82 */ /* 0x000fe40008000000 */
[----:B------:R-:W-:Y:S02]  /*4d20*/  USHF.R.U32.HI UR6, URZ, UR44, UR5 ;  /* 0x0000002cff067299 */ /* 0x000fe40008011605 */
[----:B------:R-:W-:Y:S02]  /*4d30*/  UIMAD.WIDE.U32 UR10, UR7, UR22, URZ ;  /* 0x00000016070a72a5 */ /* 0x000fe4000f8e00ff */
[----:B------:R-:W-:Y:S02]  /*4d40*/  USEL UR6, UR13, UR6, !UP2 ;  /* 0x000000060d067287 */ /* 0x000fe4000d000000 */
[----:B------:R-:W-:Y:S01]  /*4d50*/  UISETP.NE.AND UP2, UPT, UR16, URZ, UPT ;  /* 0x000000ff1000728c */ /* 0x000fe2000bf45270 */
[----:B------:R-:W-:Y:S02]  /*4d60*/  UMOV UR5, UR27 ;  /* 0x0000001b00057c82 */ /* 0x000fe40008000000 */
[----:B------:R-:W-:Y:S03]  /*4d70*/  USHF.R.U32.HI UR12, URZ, UR49, UR5 ;  /* 0x00000031ff0c7299 */ /* 0x000fe60008011605 */
[----:B------:R-:W-:Y:S02]  /*4d80*/  UMOV UR5, UR9 ;  /* 0x0000000900057c82 */ /* 0x000fe40008000000 */
[----:B------:R-:W-:Y:S03]  /*4d90*/  @UP1 USHF.R.U32.HI UR4, URZ, UR23, UR5 ;  /* 0x00000017ff041299 */ /* 0x000fe60008011605 */
[----:B------:R-:W-:Y:S01]  /*4da0*/  UMOV UR5, UR11 ;  /* 0x0000000b00057c82 */ /* 0x000fe20008000000 */
[----:B------:R-:W-:Y:S02]  /*4db0*/  UIMAD UR4, UR42, UR4, URZ ;  /* 0x000000042a0472a4 */ /* 0x000fe4000f8e02ff */
[----:B------:R-:W-:Y:S02]  /*4dc0*/  @UP1 USHF.R.U32.HI UR7, URZ, UR23, UR5 ;  /* 0x00000017ff071299 */ /* 0x000fe40008011605 */
[----:B------:R-:W-:Y:S02]  /*4dd0*/  USEL UR5, UR14, UR12, !UP0 ;  /* 0x0000000c0e057287 */ /* 0x000fe4000c000000 */
[----:B------:R-:W-:Y:S02]  /*4de0*/  UIMAD.WIDE.U32 UR10, UR6, UR22, URZ ;  /* 0x00000016060a72a5 */ /* 0x000fe4000f8e00ff */
[----:B------:R-:W-:Y:S02]  /*4df0*/  UIMAD UR8, UR42, UR7, URZ ;  /* 0x000000072a0872a4 */ /* 0x000fe4000f8e02ff */
[----:B------:R-:W-:Y:S03]  /*4e00*/  UISETP.GE.AND UP0, UPT, UR6, UR4, UPT ;  /* 0x000000040600728c */ /* 0x000fe6000bf06270 */
[----:B------:R-:W-:Y:S01]  /*4e10*/  UMOV UR4, UR11 ;  /* 0x0000000b00047c82 */ /* 0x000fe20008000000 */
[----:B------:R-:W-:Y:S02]  /*4e20*/  UISETP.GE.OR UP0, UPT, UR5, UR8, UP0 ;  /* 0x000000080500728c */ /* 0x000fe40008706670 */
[----:B------:R-:W-:Y:S02]  /*4e30*/  USHF.R.U32.HI UR4, URZ, UR23, UR4 ;  /* 0x00000017ff047299 */ /* 0x000fe40008011604 */
[----:B------:R-:W-:Y:S02]  /*4e40*/  UIMAD.WIDE.U32 UR8, UR5, UR22, URZ ;  /* 0x00000016050872a5 */ /* 0x000fe4000f8e00ff */
[----:B------:R-:W-:Y:S04]  /*4e50*/  USEL UR10, UR6, UR4, !UP1 ;  /* 0x00000004060a7287 */ /* 0x000fe8000c800000 */
[----:B------:R-:W-:Y:S01]  /*4e60*/  UIADD3 UR11, UPT, UPT, -UR10, URZ, URZ ;  /* 0x000000ff0a0b7290 */ /* 0x000fe2000fffe1ff */
[----:B------:R-:W-:Y:S02]  /*4e70*/  @!UP0 UMOV UR4, UR9 ;  /* 0x0000000900048c82 */ /* 0x000fe40008000000 */
[----:B------:R-:W-:Y:S02]  /*4e80*/  @!UP0 USHF.R.U32.HI UR4, URZ, UR23, UR4 ;  /* 0x00000017ff048299 */ /* 0x000fe40008011604 */
[----:B------:R-:W-:Y:S02]  /*4e90*/  UIMAD UR8, UR42, UR11, UR6 ;  /* 0x0000000b2a0872a4 */ /* 0x000fe4000f8e0206 */
[----:B------:R-:W-:Y:S02]  /*4ea0*/  @!UP0 USEL UR4, UR5, UR4, !UP1 ;  /* 0x0000000405048287 */ /* 0x000fe4000c800000 */
[----:B------:R-:W-:Y:S02]  /*4eb0*/  UISETP.NE.AND UP1, UPT, UR20, URZ, UPT ;  /* 0x000000ff1400728c */ /* 0x000fe4000bf25270 */
[----:B------:R-:W-:Y:S02]  /*4ec0*/  @!UP0 UIMAD UR8, UR7, UR8, UR4 ;  /* 0x00000008070882a4 */ /* 0x000fe4000f8e0204 */
[----:B------:R-:W-:Y:S02]  /*4ed0*/  @!UP0 UIADD3 UR9, UPT, UPT, UR10, -UR4, URZ ;  /* 0x800000040a098290 */ /* 0x000fe4000fffe0ff */
[----:B------:R-:W-:Y:S02]  /*4ee0*/  UIADD3 UR4, UPT, UPT, -UR5, URZ, URZ ;  /* 0x000000ff05047290 */ /* 0x000fe4000fffe1ff */
[----:B------:R-:W-:Y:S02]  /*4ef0*/  UIADD3 UR7, UPT, UPT, -UR6, URZ, URZ ;  /* 0x000000ff06077290 */ /* 0x000fe4000fffe1ff */
[----:B------:R-:W-:Y:S02]  /*4f00*/  @!UP0 UIMAD UR6, UR9, UR42, UR5 ;  /* 0x0000002a090682a4 */ /* 0x000fe4000f8e0205 */
[----:B------:R-:W-:Y:S02]  /*4f10*/  UIMAD UR14, UR15, UR4, UR14 ;  /* 0x000000040f0e72a4 */ /* 0x000fe4000f8e020e */
[----:B------:R-:W-:Y:S01]  /*4f20*/  UIMAD UR13, UR50, UR7, UR13 ;  /* 0x00000007320d72a4 */ /* 0x000fe2000f8e020d */
[----:B------:R-:W-:Y:S02]  /*4f30*/  @!UP0 UMOV UR5, UR8 ;  /* 0x0000000800058c82 */ /* 0x000fe40008000000 */
[----:B------:R-:W-:Y:S02]  /*4f40*/  UIMAD UR14, UR5, UR15, UR14 ;  /* 0x0000000f050e72a4 */ /* 0x000fe4000f8e020e */
[----:B------:R-:W-:Y:S11]  /*4f50*/  UIMAD UR13, UR6, UR50, UR13 ;  /* 0x00000032060d72a4 */ /* 0x000ff6000f8e020d */
[----:B------:R-:W-:Y:S01]  /*4f60*/  @!UPT UIADD3 URZ, UPT, UPT, URZ, URZ, URZ ;  /* 0x000000fffffff290 */ /* 0x000fe2000fffe0ff */
.L_x_89:
[----:B------:R-:W3:Y:S01]  /*4f70*/  @!UP3 LDCU.128 UR8, c[0x0][0xb10] ;  /* 0x00016200ff08b7ac */ /* 0x000ee20008000c00 */
[----:B------:R-:W-:Y:S02]  /*4f80*/  ISETP.NE.U32.AND P0, PT, RZ, UR30, PT ;  /* 0x0000001eff007c0c */ /* 0x000fe4000bf05070 */
[----:B------:R-:W-:Y:S02]  /*4f90*/  SHF.L.U32 R4, R11, 0x1f, RZ ;  /* 0x0000001f0b047819 */ /* 0x000fe400000006ff */
[----:B------:R-:W-:Y:S01]  /*4fa0*/  ISETP.NE.AND.EX P0, PT, RZ, UR31, PT, P0 ;  /* 0x0000001fff007c0c */ /* 0x000fe2000bf05300 */
[----:B------:R-:W4:Y:S01]  /*4fb0*/  @!UP3 LDCU UR5, c[0x0][0xb0c] ;  /* 0x00016180ff05b7ac */ /* 0x000f220008000800 */
[----:B------:R-:W-:Y:S02]  /*4fc0*/  USHF.L.U32 UR35, UR24, 0x7, URZ ;  /* 0x0000000718237899 */ /* 0x000fe400080006ff */
[----:B------:R-:W-:Y:S02]  /*4fd0*/  USHF.L.U32 UR34, UR28, 0x6, URZ ;  /* 0x000000061c227899 */ /* 0x000fe400080006ff */
[----:B---3--:R-:W-:Y:S07]  /*4fe0*/  UIMAD.WIDE.U32 UR6, UR14, UR8, URZ ;  /* 0x000000080e0672a5 */ /* 0x008fee000f8e00ff */
[----:B------:R-:W-:Y:S01]  /*4ff0*/  @!UP3 UMOV UR4, UR7 ;  /* 0x000000070004bc82 */ /* 0x000fe20008000000 */
[----:B----4-:R-:W-:Y:S02]  /*5000*/  @!UP3 UISETP.NE.AND UP0, UPT, UR5, 0x1, UPT ;  /* 0x000000010500b88c */ /* 0x010fe4000bf05270 */
[----:B------:R-:W-:Y:S02]  /*5010*/  @!UP3 USHF.R.U32.HI UR4, URZ, UR9, UR4 ;  /* 0x00000009ff04b299 */ /* 0x000fe40008011604 */
[----:B------:R-:W-:Y:S02]  /*5020*/  UIMAD.WIDE.U32 UR6, UR13, UR11, URZ ;  /* 0x0000000b0d0672a5 */ /* 0x000fe4000f8e00ff */
[----:B------:R-:W-:Y:S02]  /*5030*/  @!UP3 USEL UR8, UR14, UR4, !UP0 ;  /* 0x000000040e08b287 */ /* 0x000fe4000c000000 */
[----:B------:R-:W-:Y:S03]  /*5040*/  @!UP3 UISETP.NE.AND UP0, UPT, UR10, 0x1, UPT ;  /* 0x000000010a00b88c */ /* 0x000fe6000bf05270 */
[----:B------:R-:W-:Y:S02]  /*5050*/  @!UP3 UMOV UR6, UR7 ;  /* 0x000000070006bc82 */ /* 0x000fe40008000000 */
[----:B------:R-:W3:Y:S02]  /*5060*/  @!UP3 LDCU UR4, c[0x0][0xb20] ;  /* 0x00016400ff04b7ac */ /* 0x000ee40008000800 */
[----:B---3--:R-:W-:Y:S04]  /*5070*/  @!UP3 USHF.R.U32.HI UR6, URZ, UR4, UR6 ;  /* 0x00000004ff06b299 */ /* 0x008fe80008011606 */
[----:B------:R-:W-:Y:S04]  /*5080*/  @!UP3 USEL UR6, UR13, UR6, !UP0 ;  /* 0x000000060d06b287 */ /* 0x000fe8000c000000 */
[----:B------:R-:W-:Y:S02]  /*5090*/  @!UP3 UIADD3 UR4, UPT, UPT, -UR8, UR6, URZ ;  /* 0x000000060804b290 */ /* 0x000fe4000fffe1ff */
[----:B------:R-:W-:Y:S02]  /*50a0*/  @!UP3 UIADD3 UR6, UPT, UPT, UR8, -UR6, URZ ;  /* 0x800000060806b290 */ /* 0x000fe4000fffe0ff */
[----:B------:R-:W-:Y:S02]  /*50b0*/  @!UP3 UIMAD UR14, UR4, UR5, UR14 ;  /* 0x00000005040eb2a4 */ /* 0x000fe4000f8e020e */
[----:B------:R-:W-:Y:S01]  /*50c0*/  @!UP3 UIMAD UR13, UR6, UR10, UR13 ;  /* 0x0000000a060db2a4 */ /* 0x000fe2000f8e020d */
[----:B------:R-:W-:Y:S11]  /*50d0*/  BRA.U UP4, `(.L_x_90) ;  /* 0x0000000104107547 */ /* 0x000ff6000b800000 */
[----:B--2---:R-:W-:Y:S04]  /*50e0*/  MOV R0, UR43 ;  /* 0x0000002b00007c02 */ /* 0x004fe80008000f00 */
[----:B------:R-:W-:Y:S04]  /*50f0*/  SHF.L.U32 R5, R0, 0x1f, RZ ;  /* 0x0000001f00057819 */ /* 0x000fe800000006ff */
[----:B------:R-:W2:Y:S02]  /*5100*/  SYNCS.PHASECHK.TRANS64.TRYWAIT P1, [UR21+0x88], R5 ;  /* 0x00008805ff0075a7 */ /* 0x000ea40008021115 */
[----:B--2---:R-:W-:Y:S05]  /*5110*/  @!P1 BRA `(.L_x_91) ;  /* 0x0000004800749947 */ /* 0x004fea0003800000 */
.L_x_90:
[----:B------:R-:W-:Y:S05]  /*5120*/  BRA.U !UP6, `(.L_x_92) ;  /* 0x000000010e387547 */ /* 0x000fea000b800000 */
[----:B------:R-:W-:Y:S01]  /*5130*/  UPLOP3.LUT UP1, UPT, UPT, UPT, UP5, 0x80, 0x8 ;  /* 0x000000000008789c */ /* 0x000fe20003f2f050 */
[----:B--2---:R-:W-:Y:S01]  /*5140*/  HFMA2 R0, -RZ, RZ, 0, 5.9604644775390625e-08 ;  /* 0x00000001ff007431 */ /* 0x004fe200000001ff */
[----:B------:R-:W2:Y:S01]  /*5150*/  LDCU.64 UR8, c[0x0][0x358] ;  /* 0x00006b00ff0877ac */ /* 0x000ea20008000a00 */
[----:B------:R-:W-:Y:S03]  /*5160*/  IMAD.MOV.U32 R56, RZ, RZ, 0x1 ;  /* 0x00000001ff387424 */ /* 0x000fe600078e00ff */
[----:B------:R-:W-:Y:S05]  /*5170*/  PLOP3.LUT P1, PT, PT, PT, UP1, 0x80, 0x8 ;  /* 0x000000000008781c */ /* 0x000fea0003f2f018 */
[----:B------:R-:W3:Y:S01]  /*5180*/  @UP1 LDCU.64 UR4, c[0x0][0x888] ;  /* 0x00011100ff0417ac */ /* 0x000ee20008000a00 */
[----:B------:R-:W-:Y:S07]  /*5190*/  @UP1 UIMAD UR6, UR36, UR30, URZ ;  /* 0x0000001e240612a4 */ /* 0x000fee000f8e02ff */
[----:B------:R-:W-:Y:S01]  /*51a0*/  @!P1 PRMT R56, R0, 0x7610, R56 ;  /* 0x0000761000389816 */ /* 0x000fe20000000038 */
[----:B---3--:R-:W-:Y:S06]  /*51b0*/  @UP1 UIMAD.WIDE UR4, UR6, 0x4, UR4 ;  /* 0x00000004060418a5 */ /* 0x008fec000f8e0204 */
[----:B------:R-:W-:Y:S01]  /*51c0*/  IMAD.U32 R6, RZ, RZ, UR4 ;  /* 0x00000004ff067e24 */ /* 0x000fe2000f8e00ff */
[----:B------:R-:W-:Y:S04]  /*51d0*/  MOV R7, UR5 ;  /* 0x0000000500077c02 */ /* 0x000fe80008000f00 */
[----:B------:R-:W3:Y:S01]  /*51e0*/  @!UP1 LDCU UR4, c[0x0][0x880] ;  /* 0x00011000ff0497ac */ /* 0x000ee20008000800 */
[----:B--2--5:R4:W5:Y:S02]  /*51f0*/  @P1 LDG.E R27, desc[UR8][R6.64] ;  /* 0x00000008061b1981 */ /* 0x024964000c1e1900 */
[----:B---34-:R-:W-:Y:S07]  /*5200*/  @!P1 IMAD.U32 R27, RZ, RZ, UR4 ;  /* 0x00000004ff1b9e24 */ /* 0x018fee000f8e00ff */
.L_x_92:
[----:B-----5:R-:W-:Y:S01]  /*5210*/  @!P0 FSETP.EQ.AND P2, PT, R27, RZ, PT ;  /* 0x000000ff1b00820b */ /* 0x020fe20003f42000 */
[----:B------:R-:W-:Y:S01]  /*5220*/  @!UPT UIADD3 URZ, UPT, UPT, URZ, URZ, URZ ;  /* 0x000000fffffff290 */ /* 0x000fe2000fffe0ff */
[----:B------:R-:W-:Y:S11]  /*5230*/  @!P0 BRA `(.L_x_93) ;  /* 0x0000000000148947 */ /* 0x000ff60003800000 */
[----:B------:R-:W-:Y:S02]  /*5240*/  LOP3.LUT P0, RZ, R56, 0xff, RZ, 0xc0, !PT ;  /* 0x000000ff38ff7812 */ /* 0x000fe4000780c0ff */
[----:B------:R-:W-:Y:S04]  /*5250*/  PLOP3.LUT P2, PT, PT, PT, UP1, 0x80, 0x8 ;  /* 0x000000000008781c */ /* 0x000fe80003f4f018 */
[----:B------:R-:W-:Y:S07]  /*5260*/  PLOP3.LUT P2, PT, P2, PT, PT, 0x8, 0x80 ;  /* 0x000000000080781c */ /* 0x000fee000174e170 */
[----:B------:R-:W-:Y:S11]  /*5270*/  @P0 FSETP.EQ.AND P2, PT, R27, RZ, PT ;  /* 0x000000ff1b00020b */ /* 0x000ff60003f42000 */
[----:B------:R-:W-:Y:S02]  /*5280*/  @!UPT UIADD3 URZ, UPT, UPT, URZ, URZ, URZ ;  /* 0x000000fffffff290 */ /* 0x000fe4000fffe0ff */
.L_x_93:
[----:B------:R-:W3:Y:S01]  /*5290*/  SYNCS.PHASECHK.TRANS64.TRYWAIT P0, [UR21+0x60], R4 ;  /* 0x00006004ff0075a7 */ /* 0x000ee20008001115 */
[----:B------:R-:W-:Y:S04]  /*52a0*/  ELECT P1, URZ, PT ;  /* 0x0000000000ff782f */ /* 0x000fe80003820000 */
[----:B------:R-:W-:Y:S01]  /*52b0*/  PLOP3.LUT P1, PT, P2, P1, PT, 0xf2, 0x2f ;  /* 0x00000000002f781c */ /* 0x000fe20001723e72 */
[----:B------:R-:W-:Y:S01]  /*52c0*/  @!UPT UIADD3 URZ, UPT, UPT, URZ, URZ, URZ ;  /* 0x000000fffffff290 */ /* 0x000fe2000fffe0ff */
[----:B---3--:R-:W-:Y:S11]  /*52d0*/  @!P0 BRA `(.L_x_94) ;  /* 0x00000048001c8947 */ /* 0x008ff60003800000 */
.L_x_184:
[----:B------:R-:W-:Y:S01]  /*52e0*/  @!P1 IADD3 R2, P0, PT, R12, 0x580, RZ ;  /* 0x000005800c029810 */ /* 0x000fe20007f1e0ff */
[----:B------:R-:W-:Y:S01]  /*52f0*/  VOTEU.ALL UP0, P1 ;  /* 0x0000000000ff7886 */ /* 0x000fe20000800000 */
[----:B------:R-:W-:Y:S01]  /*5300*/  UMOV UR6, 0x0 ;  /* 0x0000000000067882 */ /* 0x000fe20000000000 */
[----:B------:R-:W-:Y:S01]  /*5310*/  UMOV UR7, 0x10000000 ;  /* 0x1000000000077882 */ /* 0x000fe20000000000 */
[----:B------:R-:W-:Y:S01]  /*5320*/  @!P1 R2UR UR5, R2 ;  /* 0x00000000020592ca */ /* 0x000fe200000e0000 */
[----:B--2---:R-:W-:Y:S01]  /*5330*/  @!P1 IMAD.X R0, RZ, RZ, R13, P0 ;  /* 0x000000ffff009224 */ /* 0x004fe200000e060d */
[----:B------:R-:W-:Y:S01]  /*5340*/  @!UP0 UIADD3 UR32, UPT, UPT, UR21, 0x200, URZ ;  /* 0x0000020015208890 */ /* 0x000fe2000fffe0ff */
[----:B------:R-:W-:Y:S03]  /*5350*/  VOTEU.ALL UP0, P1 ;  /* 0x0000000000ff7886 */ /* 0x000fe60000800000 */
[----:B------:R-:W-:Y:S01]  /*5360*/  @!P1 R2UR UR4, R0 ;  /* 0x00000000000492ca */ /* 0x000fe200000e0000 */
[----:B------:R-:W-:Y:S06]  /*5370*/  @!P1 IMAD.MOV.U32 R0, RZ, RZ, 0x2000 ;  /* 0x00002000ff009424 */ /* 0x000fec00078e00ff */
[----:B------:R-:W-:Y:S06]  /*5380*/  IMAD.U32 R6, RZ, RZ, UR5 ;  /* 0x00000005ff067e24 */ /* 0x000fec000f8e00ff */
[----:B------:R-:W-:Y:S01]  /*5390*/  IMAD.U32 R7, RZ, RZ, UR4 ;  /* 0x00000004ff077e24 */ /* 0x000fe2000f8e00ff */
[----:B------:R-:W-:Y:S04]  /*53a0*/  @!P1 R2UR UR4, R6 ;  /* 0x00000000060492ca */ /* 0x000fe800000e0000 */
[----:B------:R-:W-:Y:S11]  /*53b0*/  @!P1 R2UR UR5, R7 ;  /* 0x00000000070592ca */ /* 0x000ff600000e0000 */
[----:B------:R-:W-:Y:S02]  /*53c0*/  @!UPT UIADD3 URZ, UPT, UPT, URZ, URZ, URZ ;  /* 0x000000fffffff290 */ /* 0x000fe4000fffe0ff */
[----:B------:R2:W-:Y:S01]  /*53d0*/  @!UP0 UTMALDG.3D [UR32], [UR4], desc[UR6] ;  /* 0x00000620040085b4 */ /* 0x0005e20008011000 */
[----:B------:R3:W-:Y:S01]  /*53e0*/  @!P1 SYNCS.ARRIVE.TRANS64.RED.A0TR RZ, [UR21+0x40], R0 ;  /* 0x00004000ffff99a7 */ /* 0x0007e20008300415 */
[----:B--2---:R-:W-:Y:S09]  /*53f0*/  UPRMT UR4, UR47, 0x654, UR33 ;  /* 0x000006542f047896 */ /* 0x004ff20008000021 */
[----:B------:R-:W-:Y:S01]  /*5400*/  SYNCS.ARRIVE.TRANS64.RED.A1T0 RZ, [UR4], RZ ;  /* 0x000000ffffff79a7 */ /* 0x000fe20008100404 */
[----:B------:R-:W2:Y:S02]  /*5410*/  SYNCS.PHASECHK.TRANS64.TRYWAIT P0, [UR21+0x68], R4 ;  /* 0x00006804ff0075a7 */ /* 0x000ea40008001115 */
[----:B--23--:R-:W-:Y:S05]  /*5420*/  @!P0 BRA `(.L_x_95) ;  /* 0x0000004400e08947 */ /* 0x00cfea0003800000 */
.L_x_186:
[----:B------:R-:W-:Y:S01]  /*5430*/  @!P1 IADD3 R2, P0, PT, R12, 0x580, RZ ;  /* 0x000005800c029810 */ /* 0x000fe20007f1e0ff */
[----:B------:R-:W-:Y:S01]  /*5440*/  VOTEU.ALL UP0, P1 ;  /* 0x0000000000ff7886 */ /* 0x000fe20000800000 */
[----:B------:R-:W-:Y:S01]  /*5450*/  UMOV UR6, 0x0 ;  /* 0x0000000000067882 */ /* 0x000fe20000000000 */
[----:B------:R-:W-:Y:S01]  /*5460*/  UMOV UR7, 0x10000000 ;  /* 0x1000000000077882 */ /* 0x000fe20000000000 */
[----:B------:R-:W-:Y:S01]  /*5470*/  @!P1 R2UR UR5, R2 ;  /* 0x00000000020592ca */ /* 0x000fe200000e0000 */
[----:B------:R-:W-:Y:S01]  /*5480*/  @!P1 IMAD.X R0, RZ, RZ, R13, P0 ;  /* 0x000000ffff009224 */ /* 0x000fe200000e060d */
[----:B------:R-:W-:Y:S02]  /*5490*/  @!UP0 UIADD3 UR26, UPT, UPT, UR34, 0x10, URZ ;  /* 0x00000010221a8890 */ /* 0x000fe4000fffe0ff */
[----:B------:R-:W-:Y:S02]  /*54a0*/  @!UP0 UIADD3 UR24, UPT, UPT, UR21, 0x2200, URZ ;  /* 0x0000220015188890 */ /* 0x000fe4000fffe0ff */
[----:B------:R-:W-:Y:S01]  /*54b0*/  @!P1 R2UR UR4, R0 ;  /* 0x00000000000492ca */ /* 0x000fe200000e0000 */
[----:B------:R-:W-:Y:S01]  /*54c0*/  VOTEU.ALL UP0, P1 ;  /* 0x0000000000ff7886 */ /* 0x000fe20000800000 */
[----:B------:R-:W-:Y:S01]  /*54d0*/  UMOV UR27, UR35 ;  /* 0x00000023001b7c82 */ /* 0x000fe20008000000 */
[----:B------:R-:W-:Y:S01]  /*54e0*/  UMOV UR28, UR36 ;  /* 0x00000024001c7c82 */ /* 0x000fe20008000000 */
[----:B------:R-:W-:Y:S03]  /*54f0*/  @!P1 IMAD.MOV.U32 R0, RZ, RZ, 0x2000 ;  /* 0x00002000ff009424 */ /* 0x000fe600078e00ff */
[----:B------:R-:W-:Y:S06]  /*5500*/  IMAD.U32 R6, RZ, RZ, UR5 ;  /* 0x00000005ff067e24 */ /* 0x000fec000f8e00ff */
[----:B------:R-:W-:Y:S01]  /*5510*/  IMAD.U32 R7, RZ, RZ, UR4 ;  /* 0x00000004ff077e24 */ /* 0x000fe2000f8e00ff */
[----:B------:R-:W-:Y:S04]  /*5520*/  @!P1 R2UR UR4, R6 ;  /* 0x00000000060492ca */ /* 0x000fe800000e0000 */
[----:B------:R-:W-:Y:S11]  /*5530*/  @!P1 R2UR UR5, R7 ;  /* 0x00000000070592ca */ /* 0x000ff600000e0000 */
[----:B------:R-:W-:Y:S02]  /*5540*/  @!UPT UIADD3 URZ, UPT, UPT, URZ, URZ, URZ ;  /* 0x000000fffffff290 */ /* 0x000fe4000fffe0ff */
[----:B------:R3:W-:Y:S01]  /*5550*/  @!UP0 UTMALDG.3D [UR24], [UR4], desc[UR6] ;  /* 0x00000618040085b4 */ /* 0x0007e20008011000 */
[----:B------:R4:W-:Y:S01]  /*5560*/  @!P1 SYNCS.ARRIVE.TRANS64.RED.A0TR RZ, [UR21+0x48], R0 ;  /* 0x00004800ffff99a7 */ /* 0x0009e20008300415 */
[----:B---3--:R-:W-:Y:S09]  /*5570*/  UPRMT UR4, UR47, 0x654, UR25 ;  /* 0x000006542f047896 */ /* 0x008ff20008000019 */
[----:B------:R-:W-:Y:S01]  /*5580*/  SYNCS.ARRIVE.TRANS64.RED.A1T0 RZ, [UR4], RZ ;  /* 0x000000ffffff79a7 */ /* 0x000fe20008100404 */
[----:B------:R-:W3:Y:S02]  /*5590*/  SYNCS.PHASECHK.TRANS64.TRYWAIT P0, [UR21+0x70], R4 ;  /* 0x00007004ff0075a7 */ /* 0x000ee40008001115 */
[----:B---34-:R-:W-:Y:S05]  /*55a0*/  @!P0 BRA `(.L_x_96) ;  /* 0x0000004400988947 */ /* 0x018fea0003800000 */
.L_x_188:
[----:B------:R-:W-:Y:S01]  /*55b0*/  @!P1 IADD3 R2, P0, PT, R12, 0x580, RZ ;  /* 0x000005800c029810 */ /* 0x000fe20007f1e0ff */
[----:B------:R-:W-:Y:S01]  /*55c0*/  VOTEU.ALL UP0, P1 ;  /* 0x0000000000ff7886 */ /* 0x000fe20000800000 */
[----:B------:R-:W-:Y:S01]  /*55d0*/  UMOV UR6, 0x0 ;  /* 0x0000000000067882 */ /* 0x000fe20000000000 */
[----:B------:R-:W-:Y:S01]  /*55e0*/  UMOV UR7, 0x10000000 ;  /* 0x1000000000077882 */ /* 0x000fe20000000000 */
[----:B------:R-:W-:Y:S01]  /*55f0*/  @!P1 R2UR UR5, R2 ;  /* 0x00000000020592ca */ /* 0x000fe200000e0000 */
[----:B------:R-:W-:Y:S01]  /*5600*/  @!P1 IMAD.X R0, RZ, RZ, R13, P0 ;  /* 0x000000ffff009224 */ /* 0x000fe200000e060d */
[----:B------:R-:W-:Y:S01]  /*5610*/  @!UP0 UIADD3 UR18, UPT, UPT, UR34, 0x20, URZ ;  /* 0x0000002022128890 */ /* 0x000fe2000fffe0ff */
[----:B------:R-:W-:Y:S01]  /*5620*/  VIADD R10, R10, 0x1 ;  /* 0x000000010a0a7836 */ /* 0x000fe20000000000 */
        /* <DEDUP_REMOVED lines=17> */
.L_x_190:
[----:B------:R-:W-:Y:S01]  /*5740*/  @!P1 IADD3 R2, P0, PT, R12, 0x580, RZ ;  /* 0x000005800c029810 */ /* 0x000fe20007f1e0ff */
[----:B------:R-:W-:Y:S01]  /*5750*/  VOTEU.ALL UP0, P1 ;  /* 0x0000000000ff7886 */ /* 0x000fe20000800000 */
[----:B------:R-:W-:Y:S01]  /*5760*/  UMOV UR6, 0x0 ;  /* 0x0000000000067882 */ /* 0x000fe20000000000 */
[----:B------:R-:W-:Y:S01]  /*5770*/  UMOV UR7, 0x10000000 ;  /* 0x1000000000077882 */ /* 0x000fe20000000000 */
[----:B------:R-:W-:Y:S01]  /*5780*/  @!P1 R2UR UR5, R2 ;  /* 0x00000000020592ca */ /* 0x000fe200000e0000 */
[----:B------:R-:W-:Y:S01]  /*5790*/  @!P1 IMAD.X R0, RZ, RZ, R13, P0 ;  /* 0x000000ffff009224 */ /* 0x000fe200000e060d */
[----:B------:R-:W-:Y:S01]  /*57a0*/  @!UP0 UIADD3 UR10, UPT, UPT, UR34, 0x30, URZ ;  /* 0x00000030220a8890 */ /* 0x000fe2000fffe0ff */
[----:B------:R-:W-:Y:S01]  /*57b0*/  R2UR UR16, R58 ;  /* 0x000000003a1072ca */ /* 0x000fe200000e0000 */
[----:B------:R-:W-:Y:S01]  /*57c0*/  @!UP0 UIADD3 UR8, UPT, UPT, UR21, 0x6200, URZ ;  /* 0x0000620015088890 */ /* 0x000fe2000fffe0ff */
[----:B------:R-:W-:Y:S01]  /*57d0*/  ISETP.NE.AND P0, PT, R10, 0x2, PT ;  /* 0x000000020a00780c */ /* 0x000fe20003f05270 */
[----:B------:R-:W-:Y:S01]  /*57e0*/  @!UP0 UIADD3 UR9, UPT, UPT, UR21, 0x58, URZ ;  /* 0x0000005815098890 */ /* 0x000fe2000fffe0ff */
[----:B------:R-:W-:Y:S01]  /*57f0*/  @!P1 R2UR UR4, R0 ;  /* 0x00000000000492ca */ /* 0x000fe200000e0000 */
[----:B------:R-:W-:Y:S01]  /*5800*/  VOTEU.ALL UP0, P1 ;  /* 0x0000000000ff7886 */ /* 0x000fe20000800000 */
[----:B------:R-:W-:Y:S01]  /*5810*/  UMOV UR11, UR35 ;  /* 0x00000023000b7c82 */ /* 0x000fe20008000000 */
[----:B------:R-:W-:Y:S01]  /*5820*/  UMOV UR12, UR36 ;  /* 0x00000024000c7c82 */ /* 0x000fe20008000000 */
[----:B------:R-:W-:Y:S01]  /*5830*/  SEL R0, RZ, 0x1, P0 ;  /* 0x00000001ff007807 */ /* 0x000fe20000000000 */
[----:B------:R-:W-:Y:S01]  /*5840*/  UIADD3 UR24, UPT, UPT, UR14, UR63, URZ ;  /* 0x0000003f0e187290 */ /* 0x000fe2000fffe0ff */
[----:B--2---:R-:W-:Y:S01]  /*5850*/  IMAD.U32 R4, RZ, RZ, UR5 ;  /* 0x00000005ff047e24 */ /* 0x004fe2000f8e00ff */
[----:B------:R-:W-:Y:S01]  /*5860*/  LOP3.LUT R11, R11, 0x1, RZ, 0x3c, !PT ;  /* 0x000000010b0b7812 */ /* 0x000fe200078e3cff */
[----:B------:R-:W-:Y:S01]  /*5870*/  UMOV UR36, UR29 ;  /* 0x0000001d00247c82 */ /* 0x000fe20008000000 */
[----:B------:R-:W-:Y:S01]  /*5880*/  LOP3.LUT R9, R9, R0, RZ, 0x3c, !PT ;  /* 0x0000000009097212 */ /* 0x000fe200078e3cff */
[----:B------:R-:W-:Y:S01]  /*5890*/  UIADD3 UR28, UPT, UPT, UR13, UR16, URZ ;  /* 0x000000100d1c7290 */ /* 0x000fe2000fffe0ff */
[----:B------:R-:W-:Y:S01]  /*58a0*/  SEL R10, R10, RZ, P0 ;  /* 0x000000ff0a0a7207 */ /* 0x000fe20000000000 */
[----:B------:R-:W-:Y:S01]  /*58b0*/  UPLOP3.LUT UP4, UPT, UPT, UPT, UPT, 0x80, 0x8 ;  /* 0x000000000008789c */ /* 0x000fe20003f8f070 */
[----:B------:R-:W-:Y:S01]  /*58c0*/  IMAD.U32 R5, RZ, RZ, UR4 ;  /* 0x00000004ff057e24 */ /* 0x000fe2000f8e00ff */
[----:B------:R-:W-:Y:S04]  /*58d0*/  @!P1 R2UR UR4, R4 ;  /* 0x00000000040492ca */ /* 0x000fe800000e0000 */
[----:B------:R-:W-:Y:S11]  /*58e0*/  @!P1 R2UR UR5, R5 ;  /* 0x00000000050592ca */ /* 0x000ff600000e0000 */
[----:B------:R-:W-:Y:S02]  /*58f0*/  @!UPT UIADD3 URZ, UPT, UPT, URZ, URZ, URZ ;  /* 0x000000fffffff290 */ /* 0x000fe4000fffe0ff */
[----:B------:R2:W-:Y:S01]  /*5900*/  @!UP0 UTMALDG.3D [UR8], [UR4], desc[UR6] ;  /* 0x00000608040085b4 */ /* 0x0005e20008011000 */
[----:B------:R2:W-:Y:S01]  /*5910*/  @!P1 SYNCS.ARRIVE.TRANS64.RED.A0TR RZ, [UR21+0x58], R3 ;  /* 0x00005803ffff99a7 */ /* 0x0005e20008300415 */
[----:B------:R-:W-:Y:S01]  /*5920*/  SYNCS.ARRIVE.TRANS64.RED.A1T0 RZ, [UR39], RZ ;  /* 0x000000ffffff79a7 */ /* 0x000fe20008100427 */
[----:B------:R-:W-:Y:S05]  /*5930*/  BRA.U UP2, `(.L_x_98) ;  /* 0xfffffff102507547 */ /* 0x000fea000b83ffff */
[----:B--2---:R-:W-:-:S04]  /*5940*/  SHF.L.U32 R3, R11, 0x1f, RZ ;  /* 0x0000001f0b037819 */ /* 0x004fc800000006ff */
[----:B------:R-:W2:Y:S02]  /*5950*/  SYNCS.PHASECHK.TRANS64.TRYWAIT P0, [UR21+0x60], R3 ;  /* 0x00006003ff0075a7 */ /* 0x000ea40008001115 */
[----:B--2---:R-:W-:Y:S05]  /*5960*/  @!P0 BRA `(.L_x_99) ;  /* 0x0000004000d88947 */ /* 0x004fea0003800000 */
.L_x_192:
[----:B------:R-:W3:Y:S02]  /*5970*/  SYNCS.PHASECHK.TRANS64.TRYWAIT P0, [UR21+0x68], R3 ;  /* 0x00006803ff0075a7 */ /* 0x000ee40008001115 */
[----:B---3--:R-:W-:Y:S05]  /*5980*/  @!P0 BRA `(.L_x_100) ;  /* 0x0000004000e88947 */ /* 0x008fea0003800000 */
.L_x_194:
[----:B------:R-:W3:Y:S02]  /*5990*/  SYNCS.PHASECHK.TRANS64.TRYWAIT P0, [UR21+0x70], R3 ;  /* 0x00007003ff0075a7 */ /* 0x000ee40008001115 */
[----:B---3--:R-:W-:Y:S05]  /*59a0*/  @!P0 BRA `(.L_x_101) ;  /* 0x0000004000f88947 */ /* 0x008fea0003800000 */
.L_x_196:
[----:B--2---:R-:W-:-:S07]  /*59b0*/  MOV R0, UR21 ;  /* 0x0000001500007c02 */ /* 0x004fce0008000f00 */
.L_x_102:
[----:B--2---:R-:W-:-:S04]  /*59c0*/  SHF.L.U32 R3, R11, 0x1f, RZ ;  /* 0x0000001f0b037819 */ /* 0x004fc800000006ff */
[----:B------:R2:W3:Y:S03]  /*59d0*/  SYNCS.PHASECHK.TRANS64.TRYWAIT P0, [R0+URZ+0x78], R3 ;  /* 0x00007803000075a7 */ /* 0x0004e600080011ff */
[----:B---3--:R-:W-:Y:S05]  /*59e0*/  @!P0 NANOSLEEP.SYNCS 0x989680 ;  /* 0x009896800000895d */ /* 0x008fea0003900000 */
[----:B------:R-:W3:Y:S02]  /*59f0*/  @!P0 SYNCS.PHASECHK.TRANS64 P0, [R0+URZ+0x78], R3 ;  /* 0x00007803000085a7 */ /* 0x000ee400080010ff */
[----:B-1-3--:R-:W-:Y:S05]  /*5a00*/  @P0 EXIT ;  /* 0x000000000000094d */ /* 0x00afea0003800000 */
[----:B------:R-:W-:Y:S05]  /*5a10*/  BRA `(.L_x_102) ;  /* 0xfffffffc00e87947 */ /* 0x000fea000383ffff */
.L_x_87:
[----:B------:R-:W-:-:S06]  /*5a20*/  UISETP.GE.AND UP0, UPT, UR20, 0x4, UPT ;  /* 0x000000041400788c */ /* 0x000fcc000bf06270 */
[----:B------:R-:W-:-:S13]  /*5a30*/  PLOP3.LUT P0, PT, PT, PT, UP0, 0x80, 0x8 ;  /* 0x000000000008781c */ /* 0x000fda0003f0f008 */
[----:B-1----:R-:W-:Y:S05]  /*5a40*/  @!P0 EXIT ;  /* 0x000000000000894d */ /* 0x002fea0003800000 */
[----:B------:R-:W-:Y:S01]  /*5a50*/  BAR.SYNC.DEFER_BLOCKING 0x6, 0xa0 ;  /* 0x0182800000007b1d */ /* 0x000fe20000010000 */
[C---:B------:R-:W-:Y:S01]  /*5a60*/  IMAD.SHL.U32 R2, R70.reuse, 0x10, RZ ;  /* 0x0000001046027824 */ /* 0x040fe200078e00ff */
[C---:B------:R-:W-:Y:S01]  /*5a70*/  SHF.L.U32 R23, R70.reuse, 0x10, RZ ;  /* 0x0000001046177819 */ /* 0x040fe200000006ff */
[C---:B------:R-:W-:Y:S01]  /*5a80*/  IMAD.SHL.U32 R69, R70.reuse, 0x2, RZ ;  /* 0x0000000246457824 */ /* 0x040fe200078e00ff */
[----:B------:R-:W-:Y:S01]  /*5a90*/  LOP3.LUT R71, R70, 0x60, RZ, 0xc0, !PT ;  /* 0x0000006046477812 */ /* 0x000fe200078ec0ff */
[----:B------:R-:W-:Y:S01]  /*5aa0*/  HFMA2 R62, -RZ, RZ, 0, 0 ;  /* 0x00000000ff3e7431 */ /* 0x000fe200000001ff */
[----:B------:R-:W-:Y:S02]  /*5ab0*/  UMOV UR44, 0x400 ;  /* 0x00000400002c7882 */ /* 0x000fe40000000000 */
[----:B------:R-:W1:Y:S01]  /*5ac0*/  LDC.64 R54, c[0x0][0x8b0] ;  /* 0x00022c00ff367b82 */ /* 0x000e620000000a00 */
[----:B------:R-:W-:Y:S01]  /*5ad0*/  ULEA UR44, UR47, UR44, 0x18 ;  /* 0x0000002c2f2c7291 */ /* 0x000fe2000f8ec0ff */
[----:B------:R-:W-:Y:S01]  /*5ae0*/  LOP3.LUT R6, R2, 0x60, RZ, 0xc0, !PT ;  /* 0x0000006002067812 */ /* 0x000fe200078ec0ff */
[----:B------:R-:W2:Y:S01]  /*5af0*/  LDCU.64 UR6, c[0x0][0x890] ;  /* 0x00011200ff0677ac */ /* 0x000ea20008000a00 */
[----:B------:R-:W-:Y:S01]  /*5b00*/  LOP3.LUT R68, R70, 0x2, RZ, 0xc0, !PT ;  /* 0x0000000246447812 */ /* 0x000fe200078ec0ff */
[----:B------:R-:W-:Y:S01]  /*5b10*/  IMAD.MOV.U32 R66, RZ, RZ, 0x1 ;  /* 0x00000001ff427424 */ /* 0x000fe200078e00ff */
[----:B------:R-:W-:Y:S01]  /*5b20*/  LOP3.LUT R69, R6, 0xc, R69, 0xf8, !PT ;  /* 0x0000000c06457812 */ /* 0x000fe200078ef845 */
[----:B------:R-:W-:Y:S01]  /*5b30*/  UIADD3 UR4, UPT, UPT, UR44, 0x200, URZ ;  /* 0x000002002c047890 */ /* 0x000fe2000fffe0ff */
[----:B------:R-:W3:Y:S01]  /*5b40*/  LDC.64 R52, c[0x0][0x8a8] ;  /* 0x00022a00ff347b82 */ /* 0x000ee20000000a00 */
[----:B------:R-:W-:Y:S01]  /*5b50*/  LOP3.LUT R23, R23, 0x600000, RZ, 0xc0, !PT ;  /* 0x0060000017177812 */ /* 0x000fe200078ec0ff */
[----:B------:R-:W-:Y:S01]  /*5b60*/  IMAD.MOV.U32 R22, RZ, RZ, RZ ;  /* 0x000000ffff167224 */ /* 0x000fe200078e00ff */
[----:B------:R-:W-:-:S02]  /*5b70*/  LOP3.LUT R69, R69, 0x790, R2, 0xf8, !PT ;  /* 0x0000079045457812 */ /* 0x000fc400078ef802 */
[----:B------:R-:W-:Y:S01]  /*5b80*/  CS2R R64, SRZ ;  /* 0x0000000000407805 */ /* 0x000fe2000001ff00 */
[----:B------:R-:W-:Y:S01]  /*5b90*/  IMAD.U32 R60, RZ, RZ, UR4 ;  /* 0x00000004ff3c7e24 */ /* 0x000fe2000f8e00ff */
[----:B------:R-:W-:Y:S01]  /*5ba0*/  LOP3.LUT R70, R70, 0x4, RZ, 0xc0, !PT ;  /* 0x0000000446467812 */ /* 0x000fe200078ec0ff */
[----:B------:R-:W4:Y:S01]  /*5bb0*/  LDCU UR60, c[0x0][0x370] ;  /* 0x00006e00ff3c77ac */ /* 0x000f220008000800 */
[----:B------:R-:W4:Y:S02]  /*5bc0*/  LDS R0, [UR44+0x140] ;  /* 0x0001402cff007984 */ /* 0x000f240008000800 */
[----:B------:R-:W-:Y:S01]  /*5bd0*/  LEA R69, R69, R60, 0x2 ;  /* 0x0000003c45457211 */ /* 0x000fe200078e10ff */
[----:B------:R-:W1:Y:S01]  /*5be0*/  LDCU UR43, c[0x0][0xb0c] ;  /* 0x00016180ff2b77ac */ /* 0x000e620008000800 */
[----:B--2---:R-:W-:Y:S01]  /*5bf0*/  IMAD.U32 R73, RZ, RZ, UR6 ;  /* 0x00000006ff497e24 */ /* 0x004fe2000f8e00ff */
[----:B------:R-:W-:Y:S02]  /*5c00*/  MOV R72, UR7 ;  /* 0x0000000700487c02 */ /* 0x000fe40008000f00 */
[--C-:B------:R-:W-:Y:S01]  /*5c10*/  IMAD R68, R68, -0x10, R69.reuse ;  /* 0xfffffff044447824 */ /* 0x100fe200078e0245 */
[----:B------:R-:W2:Y:S01]  /*5c20*/  LDCU UR39, c[0x0][0xb30] ;  /* 0x00016600ff2777ac */ /* 0x000ea20008000800 */
[----:B------:R-:W-:Y:S01]  /*5c30*/  IMAD R67, R70, -0x10, R69 ;  /* 0xfffffff046437824 */ /* 0x000fe200078e0245 */
[----:B------:R-:W1:Y:S01]  /*5c40*/  LDCU.64 UR54, c[0x0][0x888] ;  /* 0x00011100ff3677ac */ /* 0x000e620008000a00 */
[----:B------:R-:W1:Y:S01]  /*5c50*/  LDCU.64 UR40, c[0x0][0xb28] ;  /* 0x00016500ff2877ac */ /* 0x000e620008000a00 */
[----:B------:R-:W1:Y:S01]  /*5c60*/  LDCU.128 UR56, c[0x0][0xb10] ;  /* 0x00016200ff3877ac */ /* 0x000e620008000c00 */
[----:B------:R-:W1:Y:S01]  /*5c70*/  LDCU UR53, c[0x0][0x374] ;  /* 0x00006e80ff3577ac */ /* 0x000e620008000800 */
[----:B------:R-:W-:Y:S01]  /*5c80*/  UMOV UR52, URZ ;  /* 0x000000ff00347c82 */ /* 0x000fe20008000000 */
[----:B------:R-:W-:Y:S01]  /*5c90*/  UMOV UR46, URZ ;  /* 0x000000ff002e7c82 */ /* 0x000fe20008000000 */
[----:B-1234-:R-:W-:-:S07]  /*5ca0*/  IMAD.IADD R23, R0, 0x1, R23 ;  /* 0x0000000100177824 */ /* 0x01efce00078e0217 */
.L_x_146:
[----:B------:R-:W-:Y:S02]  /*5cb0*/  LEA R3, R62, UR44, 0x3 ;  /* 0x0000002c3e037c11 */ /* 0x000fe4000f8e18ff */
[----:B------:R-:W-:Y:S02]  /*5cc0*/  SHF.L.U32 R0, R64, 0x1f, RZ ;  /* 0x0000001f40007819 */ /* 0x000fe400000006ff */
[----:B-1----:R-:W-:Y:S02]  /*5cd0*/  LEA R5, R62, UR44, 0x4 ;  /* 0x0000002c3e057c11 */ /* 0x002fe4000f8e20ff */
[----:B------:R-:W1:Y:S02]  /*5ce0*/  SYNCS.PHASECHK.TRANS64.TRYWAIT P0, [R3+URZ+0x90], R0 ;  /* 0x00009000030075a7 */ /* 0x000e6400080011ff */
[----:B-12---:R-:W-:Y:S05]  /*5cf0*/  @!P0 BRA `(.L_x_103) ;  /* 0x00000040003c8947 */ /* 0x006fea0003800000 */
.L_x_197:
        /* <DEDUP_REMOVED lines=11> */
[----:B------:R-:W-:Y:S01]  /*5db0*/  PLOP3.LUT P0, PT, PT, PT, UP1, 0x80, 0x8 ;  /* 0x000000000008781c */ /* 0x000fe20003f0f018 */
[----:B------:R-:W-:Y:S11]  /*5dc0*/  UP2UR UR62, UPR, URZ, 0x2 ;  /* 0x00000002ff3e7883 */ /* 0x000ff60008000000 */
[----:B------:R-:W-:Y:S01]  /*5dd0*/  @!UPT UIADD3 URZ, UPT, UPT, URZ, URZ, URZ ;  /* 0x000000fffffff290 */ /* 0x000fe2000fffe0ff */
[----:B-1----:R-:W-:Y:S02]  /*5de0*/  @P0 SHF.R.U32.HI R0, RZ, 0x10, R5 ;  /* 0x00000010ff000819 */ /* 0x002fe40000011605 */
        /* <DEDUP_REMOVED lines=12> */
[----:B------:R-:W2:Y:S01]  /*5eb0*/  LDCU UR12, c[0x0][0xb20] ;  /* 0x00016400ff0c77ac */ /* 0x000ea20008000800 */
[----:B------:R-:W-:Y:S02]  /*5ec0*/  UIMAD.WIDE.U32 UR4, UR53, UR59, URZ ;  /* 0x0000003b350472a5 */ /* 0x000fe4000f8e00ff */
[----:B------:R-:W-:Y:S02]  /*5ed0*/  UIMAD.WIDE.U32 UR6, UR60, UR56, URZ ;  /* 0x000000383c0672a5 */ /* 0x000fe4000f8e00ff */
[----:B------:R-:W-:Y:S02]  /*5ee0*/  UISETP.NE.AND UP0, UPT, UR58, 0x1, UPT ;  /* 0x000000013a00788c */ /* 0x000fe4000bf05270 */
[----:B------:R-:W-:Y:S02]  /*5ef0*/  UIMAD.WIDE.U32 UR8, UR37, UR59, URZ ;  /* 0x0000003b250872a5 */ /* 0x000fe4000f8e00ff */
[----:B------:R-:W-:Y:S02]  /*5f00*/  UIMAD.WIDE.U32 UR10, UR38, UR56, URZ ;  /* 0x00000038260a72a5 */ /* 0x000fe4000f8e00ff */
[----:B------:R-:W-:Y:S02]  /*5f10*/  UISETP.NE.AND UP1, UPT, UR43, 0x1, UPT ;  /* 0x000000012b00788c */ /* 0x000fe4000bf25270 */
[----:B------:R-:W-:Y:S01]  /*5f20*/  UISETP.NE.AND UP2, UPT, UR42, 0x1, UPT ;  /* 0x000000012a00788c */ /* 0x000fe2000bf45270 */
[----:B------:R-:W-:Y:S02]  /*5f30*/  UMOV UR4, UR5 ;  /* 0x0000000500047c82 */ /* 0x000fe40008000000 */
[----:B--2---:R-:W-:Y:S03]  /*5f40*/  USHF.R.U32.HI UR5, URZ, UR12, UR4 ;  /* 0x0000000cff057299 */ /* 0x004fe60008011604 */
[----:B------:R-:W-:Y:S02]  /*5f50*/  UMOV UR4, UR7 ;  /* 0x0000000700047c82 */ /* 0x000fe40008000000 */
[----:B------:R-:W-:Y:S02]  /*5f60*/  USHF.R.U32.HI UR7, URZ, UR57, UR4 ;  /* 0x00000039ff077299 */ /* 0x000fe40008011604 */
[----:B------:R-:W-:Y:S02]  /*5f70*/  USEL UR4, UR53, UR5, !UP0 ;  /* 0x0000000535047287 */ /* 0x000fe4000c000000 */
[----:B------:R-:W-:Y:S01]  /*5f80*/  USEL UR7, UR60, UR7, !UP1 ;  /* 0x000000073c077287 */ /* 0x000fe2000c800000 */
[----:B------:R-:W-:Y:S01]  /*5f90*/  UMOV UR5, UR9 ;  /* 0x0000000900057c82 */ /* 0x000fe20008000000 */
[----:B------:R-:W-:Y:S02]  /*5fa0*/  UIMAD.WIDE.U32 UR8, UR4, UR40, URZ ;  /* 0x00000028040872a5 */ /* 0x000fe4000f8e00ff */
[----:B------:R-:W-:Y:S03]  /*5fb0*/  USHF.R.U32.HI UR6, URZ, UR12, UR5 ;  /* 0x0000000cff067299 */ /* 0x000fe60008011605 */
[----:B------:R-:W-:Y:S01]  /*5fc0*/  UMOV UR5, UR11 ;  /* 0x0000000b00057c82 */ /* 0x000fe20008000000 */
[----:B------:R-:W-:Y:S02]  /*5fd0*/  UIMAD.WIDE.U32 UR10, UR7, UR40, URZ ;  /* 0x00000028070a72a5 */ /* 0x000fe4000f8e00ff */
[----:B------:R-:W-:Y:S02]  /*5fe0*/  USHF.R.U32.HI UR12, URZ, UR57, UR5 ;  /* 0x00000039ff0c7299 */ /* 0x000fe40008011605 */
[----:B------:R-:W-:Y:S01]  /*5ff0*/  USEL UR6, UR37, UR6, !UP0 ;  /* 0x0000000625067287 */ /* 0x000fe2000c000000 */
[----:B------:R-:W-:Y:S02]  /*6000*/  UMOV UR5, UR9 ;  /* 0x0000000900057c82 */ /* 0x000fe40008000000 */
[----:B------:R-:W-:Y:S01]  /*6010*/  UMOV UR10, UR11 ;  /* 0x0000000b000a7c82 */ /* 0x000fe20008000000 */
[----:B------:R-:W-:Y:S02]  /*6020*/  @UP2 USHF.R.U32.HI UR4, URZ, UR41, UR5 ;  /* 0x00000029ff042299 */ /* 0x000fe40008011605 */
[----:B------:R-:W-:Y:S02]  /*6030*/  @UP2 USHF.R.U32.HI UR7, URZ, UR41, UR10 ;  /* 0x00000029ff072299 */ /* 0x000fe4000801160a */
[----:B------:R-:W-:Y:S02]  /*6040*/  UIMAD UR4, UR42, UR4, URZ ;  /* 0x000000042a0472a4 */ /* 0x000fe4000f8e02ff */
[----:B------:R-:W-:Y:S02]  /*6050*/  UIMAD.WIDE.U32 UR10, UR6, UR40, URZ ;  /* 0x00000028060a72a5 */ /* 0x000fe4000f8e00ff */
[----:B------:R-:W-:Y:S02]  /*6060*/  USEL UR5, UR38, UR12, !UP1 ;  /* 0x0000000c26057287 */ /* 0x000fe4000c800000 */
[----:B------:R-:W-:Y:S02]  /*6070*/  UIMAD UR8, UR42, UR7, URZ ;  /* 0x000000072a0872a4 */ /* 0x000fe4000f8e02ff */
[----:B------:R-:W-:Y:S03]  /*6080*/  UISETP.GE.AND UP0, UPT, UR6, UR4, UPT ;  /* 0x000000040600728c */ /* 0x000fe6000bf06270 */
[----:B------:R-:W-:Y:S01]  /*6090*/  UMOV UR4, UR11 ;  /* 0x0000000b00047c82 */ /* 0x000fe20008000000 */
[----:B------:R-:W-:Y:S02]  /*60a0*/  UISETP.GE.OR UP0, UPT, UR5, UR8, UP0 ;  /* 0x000000080500728c */ /* 0x000fe40008706670 */
[----:B------:R-:W-:Y:S02]  /*60b0*/  USHF.R.U32.HI UR4, URZ, UR41, UR4 ;  /* 0x00000029ff047299 */ /* 0x000fe40008011604 */
[----:B------:R-:W-:Y:S02]  /*60c0*/  UIMAD.WIDE.U32 UR8, UR5, UR40, URZ ;  /* 0x00000028050872a5 */ /* 0x000fe4000f8e00ff */
[----:B------:R-:W-:Y:S02]  /*60d0*/  USEL UR11, UR6, UR4, !UP2 ;  /* 0x00000004060b7287 */ /* 0x000fe4000d000000 */
[----:B------:R-:W-:Y:S02]  /*60e0*/  UIADD3 UR8, UPT, UPT, -UR5, URZ, URZ ;  /* 0x000000ff05087290 */ /* 0x000fe4000fffe1ff */
[----:B------:R-:W-:Y:S01]  /*60f0*/  UIADD3 UR10, UPT, UPT, -UR11, URZ, URZ ;  /* 0x000000ff0b0a7290 */ /* 0x000fe2000fffe1ff */
[----:B------:R-:W-:Y:S01]  /*6100*/  @!UP0 UMOV UR4, UR9 ;  /* 0x0000000900048c82 */ /* 0x000fe20008000000 */
[----:B------:R-:W-:Y:S02]  /*6110*/  UIADD3 UR9, UPT, UPT, -UR6, URZ, URZ ;  /* 0x000000ff06097290 */ /* 0x000fe4000fffe1ff */
[----:B------:R-:W-:Y:S02]  /*6120*/  @!UP0 USHF.R.U32.HI UR4, URZ, UR41, UR4 ;  /* 0x00000029ff048299 */ /* 0x000fe40008011604 */
[----:B------:R-:W-:Y:S02]  /*6130*/  UIMAD UR10, UR42, UR10, UR6 ;  /* 0x0000000a2a0a72a4 */ /* 0x000fe4000f8e0206 */
[----:B------:R-:W-:Y:S04]  /*6140*/  @!UP0 USEL UR4, UR5, UR4, !UP2 ;  /* 0x0000000405048287 */ /* 0x000fe8000d000000 */
[----:B------:R-:W-:Y:S02]  /*6150*/  @!UP0 UIMAD UR10, UR7, UR10, UR4 ;  /* 0x0000000a070a82a4 */ /* 0x000fe4000f8e0204 */
[----:B------:R-:W-:Y:S02]  /*6160*/  @!UP0 UIADD3 UR11, UPT, UPT, UR11, -UR4, URZ ;  /* 0x800000040b0b8290 */ /* 0x000fe4000fffe0ff */
[----:B------:R-:W-:Y:S02]  /*6170*/  UIMAD UR7, UR43, UR8, UR38 ;  /* 0x000000082b0772a4 */ /* 0x000fe4000f8e0226 */
[----:B------:R-:W-:Y:S02]  /*6180*/  @!UP0 UIMAD UR6, UR11, UR42, UR5 ;  /* 0x0000002a0b0682a4 */ /* 0x000fe4000f8e0205 */
[----:B------:R-:W-:Y:S01]  /*6190*/  UIMAD UR4, UR58, UR9, UR37 ;  /* 0x000000093a0472a4 */ /* 0x000fe2000f8e0225 */
[----:B------:R-:W-:Y:S02]  /*61a0*/  @!UP0 UMOV UR5, UR10 ;  /* 0x0000000a00058c82 */ /* 0x000fe40008000000 */
[----:B------:R-:W-:Y:S02]  /*61b0*/  UIMAD UR38, UR5, UR43, UR7 ;  /* 0x0000002b052672a4 */ /* 0x000fe4000f8e0207 */
[----:B------:R-:W-:Y:S11]  /*61c0*/  UIMAD UR37, UR6, UR58, UR4 ;  /* 0x0000003a062572a4 */ /* 0x000ff6000f8e0204 */
[----:B------:R-:W-:Y:S01]  /*61d0*/  @!UPT UIADD3 URZ, UPT, UPT, URZ, URZ, URZ ;  /* 0x000000fffffff290 */ /* 0x000fe2000fffe0ff */
.L_x_104:
[----:B------:R-:W-:Y:S01]  /*61e0*/  UISETP.NE.AND UP0, UPT, UR39, 0x1, UPT ;  /* 0x000000012700788c */ /* 0x000fe2000bf05270 */
[----:B------:R-:W-:Y:S01]  /*61f0*/  LOP3.LUT P0, RZ, R60, 0x1b0, RZ, 0xc0, !PT ;  /* 0x000001b03cff7812 */ /* 0x000fe2000780c0ff */
[----:B------:R-:W-:Y:S01]  /*6200*/  USHF.L.U32 UR50, UR24, 0x7, URZ ;  /* 0x0000000718327899 */ /* 0x000fe200080006ff */
[----:B------:R-:W-:Y:S01]  /*6210*/  BSSY.RECONVERGENT B6, `(.L_x_105) ;  /* 0x0000034000067945 */ /* 0x000fe20003800200 */
[----:B------:R-:W-:Y:S01]  /*6220*/  USHF.L.U32 UR49, UR28, 0x6, URZ ;  /* 0x000000061c317899 */ /* 0x000fe200080006ff */
[----:B------:R-:W-:Y:S06]  /*6230*/  IADD3 R62, PT, PT, R62, 0x1, RZ ;  /* 0x000000013e3e7810 */ /* 0x000fec0007ffe0ff */
[----:B------:R-:W2:Y:S01]  /*6240*/  @!UP0 LDCU.128 UR12, c[0x0][0xb10] ;  /* 0x00016200ff0c87ac */ /* 0x000ea20008000c00 */
[----:B------:R-:W3:Y:S01]  /*6250*/  @!UP0 LDCU UR5, c[0x0][0xb0c] ;  /* 0x00016180ff0587ac */ /* 0x000ee20008000800 */
[----:B------:R-:W4:Y:S01]  /*6260*/  @!UP0 LDCU UR10, c[0x0][0xb20] ;  /* 0x00016400ff0a87ac */ /* 0x000f220008000800 */
[----:B--2---:R-:W-:Y:S02]  /*6270*/  UIMAD.WIDE.U32 UR8, UR38, UR12, URZ ;  /* 0x0000000c260872a5 */ /* 0x004fe4000f8e00ff */
[----:B------:R-:W-:Y:S02]  /*6280*/  UIMAD.WIDE.U32 UR6, UR37, UR15, URZ ;  /* 0x0000000f250672a5 */ /* 0x000fe4000f8e00ff */
[----:B------:R-:W-:Y:S03]  /*6290*/  @!UP0 UISETP.NE.AND UP1, UPT, UR14, 0x1, UPT ;  /* 0x000000010e00888c */ /* 0x000fe6000bf25270 */
[----:B------:R-:W-:Y:S01]  /*62a0*/  @!UP0 UMOV UR4, UR9 ;  /* 0x0000000900048c82 */ /* 0x000fe20008000000 */
[----:B---3--:R-:W-:Y:S02]  /*62b0*/  @!UP0 UISETP.NE.AND UP2, UPT, UR5, 0x1, UPT ;  /* 0x000000010500888c */ /* 0x008fe4000bf45270 */
[----:B------:R-:W-:Y:S01]  /*62c0*/  @!UP0 USHF.R.U32.HI UR4, URZ, UR13, UR4 ;  /* 0x0000000dff048299 */ /* 0x000fe20008011604 */
[----:B------:R-:W-:Y:S02]  /*62d0*/  @!UP0 UMOV UR6, UR7 ;  /* 0x0000000700068c82 */ /* 0x000fe40008000000 */
[----:B----4-:R-:W-:Y:S02]  /*62e0*/  @!UP0 USHF.R.U32.HI UR6, URZ, UR10, UR6 ;  /* 0x0000000aff068299 */ /* 0x010fe40008011606 */
[----:B------:R-:W-:Y:S02]  /*62f0*/  @!UP0 USEL UR7, UR38, UR4, !UP2 ;  /* 0x0000000426078287 */ /* 0x000fe4000d000000 */
[----:B------:R-:W-:Y:S04]  /*6300*/  @!UP0 USEL UR6, UR37, UR6, !UP1 ;  /* 0x0000000625068287 */ /* 0x000fe8000c800000 */
[----:B------:R-:W-:Y:S02]  /*6310*/  @!UP0 UIADD3 UR4, UPT, UPT, -UR7, UR6, URZ ;  /* 0x0000000607048290 */ /* 0x000fe4000fffe1ff */
[----:B------:R-:W-:Y:S02]  /*6320*/  @!UP0 UIADD3 UR6, UPT, UPT, UR7, -UR6, URZ ;  /* 0x8000000607068290 */ /* 0x000fe4000fffe0ff */
[----:B------:R-:W-:Y:S02]  /*6330*/  @!UP0 UIMAD UR38, UR4, UR5, UR38 ;  /* 0x00000005042682a4 */ /* 0x000fe4000f8e0226 */
[----:B------:R-:W-:Y:S01]  /*6340*/  @!UP0 UIMAD UR37, UR6, UR14, UR37 ;  /* 0x0000000e062582a4 */ /* 0x000fe2000f8e0225 */
[----:B------:R-:W-:Y:S11]  /*6350*/  @!P0 BRA `(.L_x_106) ;  /* 0x00000000007c8947 */ /* 0x000ff60003800000 */
[----:B------:R-:W2:Y:S01]  /*6360*/  LDCU.64 UR8, c[0x4][0x80] ;  /* 0x01001000ff0877ac */ /* 0x000ea20008000a00 */
[----:B------:R-:W-:Y:S01]  /*6370*/  MOV R2, 0x0 ;  /* 0x0000000000027802 */ /* 0x000fe20000000f00 */
[----:B------:R-:W-:Y:S02]  /*6380*/  HFMA2 R12, -RZ, RZ, 0, 5.9604644775390625e-08 ;  /* 0x00000001ff0c7431 */ /* 0x000fe400000001ff */
[----:B------:R-:W-:Y:S01]  /*6390*/  IMAD.MOV.U32 R8, RZ, RZ, 0x70 ;  /* 0x00000070ff087424 */ /* 0x000fe200078e00ff */
[----:B------:R3:W4:Y:S01]  /*63a0*/  LDC.64 R14, c[0x4][R2] ;  /* 0x01000000020e7b82 */ /* 0x0007220000000a00 */
[----:B------:R-:W1:Y:S01]  /*63b0*/  LDCU.64 UR6, c[0x4][0x88] ;  /* 0x01001100ff0677ac */ /* 0x000e620008000a00 */
[----:B------:R-:W-:Y:S01]  /*63c0*/  IMAD.MOV.U32 R13, RZ, RZ, RZ ;  /* 0x000000ffff0d7224 */ /* 0x000fe200078e00ff */
[----:B------:R-:W1:Y:S01]  /*63d0*/  LDCU.64 UR4, c[0x4][0x8] ;  /* 0x01000100ff0477ac */ /* 0x000e620008000a00 */
[----:B--2---:R-:W-:Y:S01]  /*63e0*/  MOV R5, UR9 ;  /* 0x0000000900057c02 */ /* 0x004fe20008000f00 */
[----:B------:R-:W-:Y:S01]  /*63f0*/  IMAD.U32 R4, RZ, RZ, UR8 ;  /* 0x00000008ff047e24 */ /* 0x000fe2000f8e00ff */
[----:B-1----:R-:W-:Y:S01]  /*6400*/  MOV R7, UR7 ;  /* 0x0000000700077c02 */ /* 0x002fe20008000f00 */
[----:B------:R-:W-:Y:S01]  /*6410*/  IMAD.U32 R6, RZ, RZ, UR6 ;  /* 0x00000006ff067e24 */ /* 0x000fe2000f8e00ff */
[----:B------:R-:W-:Y:S01]  /*6420*/  MOV R11, UR5 ;  /* 0x00000005000b7c02 */ /* 0x000fe20008000f00 */
[----:B------:R-:W-:Y:S02]  /*6430*/  IMAD.U32 R10, RZ, RZ, UR4 ;  /* 0x00000004ff0a7e24 */ /* 0x000fe4000f8e00ff */
[----:B------:R-:W-:Y:S07]  /*6440*/  LEPC R20, `(.L_x_107) ;  /* 0x000000001014794e */ /* 0x000fee0000000000 */
[----:B---345:R-:W-:Y:S05]  /*6450*/  CALL.ABS.NOINC R14 ;  /* 0x000000000e007343 */ /* 0x038fea0003c00000 */
.L_x_107:
[----:B------:R-:W1:Y:S01]  /*6460*/  LDCU.64 UR8, c[0x4][0x80] ;  /* 0x01001000ff0877ac */ /* 0x000e620008000a00 */
[----:B------:R-:W2:Y:S01]  /*6470*/  LDC.64 R2, c[0x4][R2] ;  /* 0x0100000002027b82 */ /* 0x000ea20000000a00 */
[----:B------:R-:W-:Y:S02]  /*6480*/  HFMA2 R12, -RZ, RZ, 0, 5.9604644775390625e-08 ;  /* 0x00000001ff0c7431 */ /* 0x000fe400000001ff */
[----:B------:R-:W-:Y:S02]  /*6490*/  IMAD.MOV.U32 R8, RZ, RZ, 0x70 ;  /* 0x00000070ff087424 */ /* 0x000fe400078e00ff */
[----:B------:R-:W-:Y:S01]  /*64a0*/  IMAD.MOV.U32 R13, RZ, RZ, RZ ;  /* 0x000000ffff0d7224 */ /* 0x000fe200078e00ff */
[----:B------:R-:W3:Y:S01]  /*64b0*/  LDCU.64 UR6, c[0x4][0x88] ;  /* 0x01001100ff0677ac */ /* 0x000ee20008000a00 */
[----:B------:R-:W4:Y:S01]  /*64c0*/  LDCU.64 UR4, c[0x4][0x8] ;  /* 0x01000100ff0477ac */ /* 0x000f220008000a00 */
[----:B-1----:R-:W-:Y:S02]  /*64d0*/  MOV R4, UR8 ;  /* 0x0000000800047c02 */ /* 0x002fe40008000f00 */
[----:B------:R-:W-:Y:S02]  /*64e0*/  MOV R5, UR9 ;  /* 0x0000000900057c02 */ /* 0x000fe40008000f00 */
[----:B---3--:R-:W-:Y:S01]  /*64f0*/  MOV R7, UR7 ;  /* 0x0000000700077c02 */ /* 0x008fe20008000f00 */
[----:B------:R-:W-:Y:S01]  /*6500*/  IMAD.U32 R6, RZ, RZ, UR6 ;  /* 0x00000006ff067e24 */ /* 0x000fe2000f8e00ff */
[----:B----4-:R-:W-:Y:S01]  /*6510*/  MOV R11, UR5 ;  /* 0x00000005000b7c02 */ /* 0x010fe20008000f00 */
[----:B------:R-:W-:Y:S02]  /*6520*/  IMAD.U32 R10, RZ, RZ, UR4 ;  /* 0x00000004ff0a7e24 */ /* 0x000fe4000f8e00ff */
[----:B------:R-:W-:Y:S07]  /*6530*/  LEPC R20, `(.L_x_106) ;  /* 0x000000001014794e */ /* 0x000fee0000000000 */
[----:B--2---:R-:W-:Y:S05]  /*6540*/  CALL.ABS.NOINC R2 ;  /* 0x0000000002007343 */ /* 0x004fea0003c00000 */
.L_x_106:
[----:B------:R-:W-:Y:S05]  /*6550*/  BSYNC.RECONVERGENT B6 ;  /* 0x0000000000067941 */ /* 0x000fea0003800200 */
.L_x_105:
[----:B------:R-:W-:Y:S02]  /*6560*/  R2UR UR6, R59 ;  /* 0x000000003b0672ca */ /* 0x000fe400000e0000 */
[----:B------:R-:W-:Y:S02]  /*6570*/  R2UR UR5, R73 ;  /* 0x00000000490572ca */ /* 0x000fe400000e0000 */
[----:B------:R-:W-:Y:S02]  /*6580*/  R2UR UR4, R72 ;  /* 0x00000000480472ca */ /* 0x000fe400000e0000 */
[----:B------:R-:W-:Y:S02]  /*6590*/  ISETP.NE.U32.AND P4, PT, R54, RZ, PT ;  /* 0x000000ff3600720c */ /* 0x000fe40003f85070 */
[----:B------:R-:W-:Y:S02]  /*65a0*/  ISETP.NE.U32.AND P2, PT, RZ, UR54, PT ;  /* 0x00000036ff007c0c */ /* 0x000fe4000bf45070 */
[----:B------:R-:W-:Y:S02]  /*65b0*/  ISETP.NE.AND.EX P4, PT, R55, RZ, PT, P4 ;  /* 0x000000ff3700720c */ /* 0x000fe40003f85340 */
[----:B------:R-:W-:Y:S01]  /*65c0*/  ISETP.NE.AND.EX P2, PT, RZ, UR55, PT, P2 ;  /* 0x00000037ff007c0c */ /* 0x000fe2000bf45320 */
[----:B------:R-:W-:Y:S02]  /*65d0*/  UISETP.NE.AND UP2, UPT, UR6, URZ, UPT ;  /* 0x000000ff0600728c */ /* 0x000fe4000bf45270 */
[----:B------:R-:W-:Y:S04]  /*65e0*/  UISETP.NE.U32.AND UP0, UPT, UR5, URZ, UPT ;  /* 0x000000ff0500728c */ /* 0x000fe8000bf05070 */
[----:B------:R-:W-:Y:S01]  /*65f0*/  UISETP.NE.AND.EX UP1, UPT, UR4, URZ, UPT, UP0 ;  /* 0x000000ff0400728c */ /* 0x000fe2000bf25300 */
[----:B------:R-:W-:Y:S01]  /*6600*/  PLOP3.LUT P1, PT, PT, PT, UP2, 0x80, 0x8 ;  /* 0x000000000008781c */ /* 0x000fe20003f2f028 */
[----:B------:R-:W-:Y:S03]  /*6610*/  UPLOP3.LUT UP0, UPT, UPT, UPT, UPT, 0x40, 0x4 ;  /* 0x000000000004789c */ /* 0x000fe60003f0e870 */
[----:B------:R-:W-:Y:S06]  /*6620*/  @UP2 UPLOP3.LUT UP0, UPT, UPT, UPT, UP1, 0x80, 0x8 ;  /* 0x000000000008289c */ /* 0x000fec0003f0f010 */
[----:B------:R-:W-:Y:S01]  /*6630*/  PLOP3.LUT P0, PT, PT, PT, UP0, 0x80, 0x8 ;  /* 0x000000000008781c */ /* 0x000fe20003f0f008 */
[----:B------:R-:W-:Y:S01]  /*6640*/  @!UPT UIADD3 URZ, UPT, UPT, URZ, URZ, URZ ;  /* 0x000000fffffff290 */ /* 0x000fe2000fffe0ff */
[----:B------:R-:W-:Y:S11]  /*6650*/  BRA.U !UP1, `(.L_x_108) ;  /* 0x0000000109407547 */ /* 0x000ff6000b800000 */
[----:B------:R-:W-:Y:S01]  /*6660*/  UISETP.NE.U32.AND UP0, UPT, UR54, URZ, UPT ;  /* 0x000000ff3600728c */ /* 0x000fe2000bf05070 */
[----:B------:R-:W-:Y:S01]  /*6670*/  R2UR UR6, R73 ;  /* 0x00000000490672ca */ /* 0x000fe200000e0000 */
[----:B------:R-:W2:Y:S01]  /*6680*/  LDCU.64 UR8, c[0x0][0x358] ;  /* 0x00006b00ff0877ac */ /* 0x000ea20008000a00 */
[----:B------:R-:W-:Y:S02]  /*6690*/  HFMA2 R56, -RZ, RZ, 0, 5.9604644775390625e-08 ;  /* 0x00000001ff387431 */ /* 0x000fe400000001ff */
[----:B-1----:R-:W-:Y:S01]  /*66a0*/  IMAD.MOV.U32 R0, RZ, RZ, 0x1 ;  /* 0x00000001ff007424 */ /* 0x002fe200078e00ff */
[----:B------:R-:W-:Y:S06]  /*66b0*/  UISETP.NE.AND.EX UP0, UPT, UR55, URZ, UPT, UP0 ;  /* 0x000000ff3700728c */ /* 0x000fec000bf05300 */
[----:B------:R-:W-:Y:S05]  /*66c0*/  PLOP3.LUT P3, PT, PT, PT, UP0, 0x80, 0x8 ;  /* 0x000000000008781c */ /* 0x000fea0003f6f008 */
[----:B------:R-:W1:Y:S01]  /*66d0*/  @UP0 LDCU.64 UR4, c[0x0][0x888] ;  /* 0x00011100ff0407ac */ /* 0x000e620008000a00 */
[----:B------:R-:W-:Y:S07]  /*66e0*/  @UP0 UIMAD UR6, UR36, UR6, URZ ;  /* 0x00000006240602a4 */ /* 0x000fee000f8e02ff */
[----:B------:R-:W-:Y:S01]  /*66f0*/  @!P3 PRMT R56, R0, 0x7610, R56 ;  /* 0x000076100038b816 */ /* 0x000fe20000000038 */
[----:B-1----:R-:W-:Y:S06]  /*6700*/  @UP0 UIMAD.WIDE UR4, UR6, 0x4, UR4 ;  /* 0x00000004060408a5 */ /* 0x002fec000f8e0204 */
[----:B------:R-:W-:Y:S02]  /*6710*/  IMAD.U32 R2, RZ, RZ, UR4 ;  /* 0x00000004ff027e24 */ /* 0x000fe4000f8e00ff */
[----:B------:R-:W-:Y:S03]  /*6720*/  IMAD.U32 R3, RZ, RZ, UR5 ;  /* 0x00000005ff037e24 */ /* 0x000fe6000f8e00ff */
[----:B------:R-:W1:Y:S02]  /*6730*/  @!UP0 LDCU UR4, c[0x0][0x880] ;  /* 0x00011000ff0487ac */ /* 0x000e640008000800 */
[----:B--2--5:R2:W5:Y:S02]  /*6740*/  @P3 LDG.E R27, desc[UR8][R2.64] ;  /* 0x00000008021b3981 */ /* 0x024564000c1e1900 */
[----:B-12---:R-:W-:Y:S02]  /*6750*/  @!P3 MOV R27, UR4 ;  /* 0x00000004001bbc02 */ /* 0x006fe40008000f00 */
.L_x_108:
[----:B------:R-:W-:Y:S05]  /*6760*/  @!P4 BRA `(.L_x_109) ;  /* 0x000000000024c947 */ /* 0x000fea0003800000 */
[----:B------:R-:W-:Y:S01]  /*6770*/  ISETP.NE.U32.AND P3, PT, R52, RZ, PT ;  /* 0x000000ff3400720c */ /* 0x000fe20003f65070 */
[----:B------:R-:W2:Y:S03]  /*6780*/  LDCU.64 UR4, c[0x0][0x358] ;  /* 0x00006b00ff0477ac */ /* 0x000ea60008000a00 */
[----:B------:R-:W-:Y:S11]  /*6790*/  ISETP.NE.AND.EX P3, PT, R53, RZ, PT, P3 ;  /* 0x000000ff3500720c */ /* 0x000ff60003f65330 */
[----:B------:R-:W-:Y:S02]  /*67a0*/  @!UPT UIADD3 URZ, UPT, UPT, URZ, URZ, URZ ;  /* 0x000000fffffff290 */ /* 0x000fe4000fffe0ff */
[----:B------:R-:W3:Y:S01]  /*67b0*/  @P3 LDC.64 R2, c[0x0][0x8a8] ;  /* 0x00022a00ff023b82 */ /* 0x000ee20000000a00 */
[----:B-1----:R-:W-:Y:S04]  /*67c0*/  @P3 IMAD R0, R54, UR36, RZ ;  /* 0x0000002436003c24 */ /* 0x002fe8000f8e02ff */
[----:B---3--:R-:W-:Y:S05]  /*67d0*/  @P3 IMAD.WIDE R2, R0, 0x4, R2 ;  /* 0x0000000400023825 */ /* 0x008fea00078e0202 */
[----:B--2--5:R2:W5:Y:S02]  /*67e0*/  @P3 LDG.E R24, desc[UR4][R2.64] ;  /* 0x0000000402183981 */ /* 0x024564000c1e1900 */
[----:B--2---:R-:W3:Y:S02]  /*67f0*/  @!P3 LDC R24, c[0x0][0x8a0] ;  /* 0x00022800ff18bb82 */ /* 0x004ee40000000800 */
.L_x_109:
[----:B-----5:R-:W-:Y:S01]  /*6800*/  FSETP.NEU.AND P3, PT, R27, RZ, PT ;  /* 0x000000ff1b00720b */ /* 0x020fe20003f6d000 */
[----:B------:R-:W-:Y:S01]  /*6810*/  BSSY B1, `(.L_x_110) ;  /* 0x0000039000017945 */ /* 0x000fe20003800000 */
[----:B------:R-:W-:Y:S01]  /*6820*/  SEL R3, RZ, 0xffffffff, P2 ;  /* 0xffffffffff037807 */ /* 0x000fe20001000000 */
[----:B------:R-:W-:Y:S01]  /*6830*/  IMAD.MOV.U32 R35, RZ, RZ, 0x1 ;  /* 0x00000001ff237424 */ /* 0x000fe200078e00ff */
[----:B------:R-:W-:Y:S01]  /*6840*/  @P1 LOP3.LUT P2, RZ, R56, 0xff, RZ, 0xc0, !PT ;  /* 0x000000ff38ff1812 */ /* 0x000fe2000784c0ff */
[----:B------:R-:W-:Y:S01]  /*6850*/  IMAD R25, R22, 0x40, R23 ;  /* 0x0000004016197824 */ /* 0x000fe200078e0217 */
[----:B------:R-:W-:Y:S01]  /*6860*/  @P1 SEL R2, RZ, 0xffffffff, P3 ;  /* 0xffffffffff021807 */ /* 0x000fe20001800000 */
[----:B------:R-:W-:Y:S01]  /*6870*/  IMAD R63, R70, -0x10, R68 ;  /* 0xfffffff0463f7824 */ /* 0x000fe200078e0244 */
[----:B------:R-:W-:Y:S01]  /*6880*/  LOP3.LUT R66, R66, 0x1, RZ, 0x3c, !PT ;  /* 0x0000000142427812 */ /* 0x000fe200078e3cff */
[----:B------:R-:W-:Y:S01]  /*6890*/  IMAD.MOV.U32 R34, RZ, RZ, RZ ;  /* 0x000000ffff227224 */ /* 0x000fe200078e00ff */
[----:B------:R-:W-:Y:S02]  /*68a0*/  @P0 SEL R2, R3, R2, !P2 ;  /* 0x0000000203020207 */ /* 0x000fe40005000000 */
[----:B------:R-:W-:Y:S02]  /*68b0*/  CS2R R38, SRZ ;  /* 0x0000000000267805 */ /* 0x000fe4000001ff00 */
[----:B------:R-:W-:Y:S02]  /*68c0*/  LEA R75, R22, UR44, 0x3 ;  /* 0x0000002c164b7c11 */ /* 0x000fe4000f8e18ff */
[----:B------:R-:W-:Y:S02]  /*68d0*/  CS2R R36, SRZ ;  /* 0x0000000000247805 */ /* 0x000fe4000001ff00 */
[----:B------:R-:W-:Y:S02]  /*68e0*/  @P1 LOP3.LUT R2, R2, 0x1, RZ, 0xc0, !PT ;  /* 0x0000000102021812 */ /* 0x000fe400078ec0ff */
[----:B------:R-:W-:Y:S02]  /*68f0*/  CS2R R42, SRZ ;  /* 0x00000000002a7805 */ /* 0x000fe4000001ff00 */
[----:B-1----:R-:W-:Y:S02]  /*6900*/  SHF.L.U32 R0, R65, 0x1f, RZ ;  /* 0x0000001f41007819 */ /* 0x002fe400000006ff */
[----:B------:R-:W-:Y:S02]  /*6910*/  CS2R R40, SRZ ;  /* 0x0000000000287805 */ /* 0x000fe4000001ff00 */
[----:B------:R-:W-:Y:S02]  /*6920*/  ISETP.NE.U32.OR P5, PT, R2, 0x1, !P1 ;  /* 0x000000010200780c */ /* 0x000fe40004fa5470 */
[----:B------:R-:W-:Y:S02]  /*6930*/  CS2R R46, SRZ ;  /* 0x00000000002e7805 */ /* 0x000fe4000001ff00 */
[----:B------:R-:W-:Y:S02]  /*6940*/  PLOP3.LUT P2, PT, PT, PT, UP1, 0x80, 0x8 ;  /* 0x000000000008781c */ /* 0x000fe40003f4f018 */
[----:B------:R-:W-:Y:S02]  /*6950*/  CS2R R44, SRZ ;  /* 0x00000000002c7805 */ /* 0x000fe4000001ff00 */
[----:B------:R-:W-:Y:S02]  /*6960*/  LOP3.LUT P4, R61, R56, 0xff, RZ, 0xc0, !PT ;  /* 0x000000ff383d7812 */ /* 0x000fe4000788c0ff */
[----:B------:R-:W-:Y:S02]  /*6970*/  CS2R R50, SRZ ;  /* 0x0000000000327805 */ /* 0x000fe4000001ff00 */
[----:B------:R-:W-:Y:S02]  /*6980*/  SEL R2, RZ, 0xffffffff, P3 ;  /* 0xffffffffff027807 */ /* 0x000fe40001800000 */
[----:B------:R-:W-:Y:S02]  /*6990*/  CS2R R48, SRZ ;  /* 0x0000000000307805 */ /* 0x000fe4000001ff00 */
[----:B------:R-:W-:Y:S02]  /*69a0*/  P2R R74, PR, RZ, 0x20 ;  /* 0x00000020ff4a7803 */ /* 0x000fe40000000000 */
[----:B------:R-:W-:Y:S02]  /*69b0*/  @P5 SHF.L.U32 R4, R66, 0x1f, RZ ;  /* 0x0000001f42045819 */ /* 0x000fe400000006ff */
[----:B------:R-:W-:Y:S02]  /*69c0*/  @P2 SEL R2, R3, R2, !P4 ;  /* 0x0000000203022207 */ /* 0x000fe40006000000 */
[----:B------:R-:W1:Y:S02]  /*69d0*/  @P5 SYNCS.PHASECHK.TRANS64.TRYWAIT P1, [UR44+0x40], R4 ;  /* 0x00004004ff0055a7 */ /* 0x000e64000802112c */
[----:B------:R-:W-:Y:S04]  /*69e0*/  LOP3.LUT R2, R2, 0x1, RZ, 0xc0, !PT ;  /* 0x0000000102027812 */ /* 0x000fe800078ec0ff */
[----:B------:R-:W-:Y:S04]  /*69f0*/  ISETP.NE.U32.AND P2, PT, R2, 0x1, PT ;  /* 0x000000010200780c */ /* 0x000fe80003f45070 */
[----:B------:R-:W-:Y:S01]  /*6a00*/  P2R R76, PR, RZ, 0x4 ;  /* 0x00000004ff4c7803 */ /* 0x000fe20000000000 */
[----:B------:R2:W4:Y:S01]  /*6a10*/  SYNCS.PHASECHK.TRANS64.TRYWAIT P0, [R75+URZ+0xb0], R0 ;  /* 0x0000b0004b0075a7 */ /* 0x00052200080011ff */
[----:B-1----:R-:W-:Y:S01]  /*6a20*/  @P5 SEL R35, RZ, 0x1, !P1 ;  /* 0x00000001ff235807 */ /* 0x002fe20004800000 */
[----:B--2---:R-:W-:Y:S06]  /*6a30*/  @!P5 BRA `(.L_x_111) ;  /* 0x000000000058d947 */ /* 0x004fec0003800000 */
[----:B------:R-:W-:Y:S01]  /*6a40*/  IMAD.MOV.U32 R39, RZ, RZ, RZ ;  /* 0x000000ffff277224 */ /* 0x000fe200078e00ff */
[----:B------:R-:W-:Y:S01]  /*6a50*/  ISETP.NE.AND P1, PT, R35, RZ, PT ;  /* 0x000000ff2300720c */ /* 0x000fe20003f25270 */
[----:B------:R-:W-:Y:S01]  /*6a60*/  BSSY B0, `(.L_x_112) ;  /* 0x000000c000007945 */ /* 0x000fe20003800000 */
[----:B------:R-:W-:Y:S02]  /*6a70*/  CS2R R50, SRZ ;  /* 0x0000000000327805 */ /* 0x000fe4000001ff00 */
[----:B------:R-:W-:Y:S02]  /*6a80*/  CS2R R48, SRZ ;  /* 0x0000000000307805 */ /* 0x000fe4000001ff00 */
[----:B------:R-:W-:Y:S02]  /*6a90*/  CS2R R46, SRZ ;  /* 0x00000000002e7805 */ /* 0x000fe4000001ff00 */
[----:B------:R-:W-:Y:S02]  /*6aa0*/  CS2R R44, SRZ ;  /* 0x00000000002c7805 */ /* 0x000fe4000001ff00 */
[----:B------:R-:W-:Y:S02]  /*6ab0*/  CS2R R42, SRZ ;  /* 0x00000000002a7805 */ /* 0x000fe4000001ff00 */
[----:B------:R-:W-:Y:S02]  /*6ac0*/  CS2R R40, SRZ ;  /* 0x0000000000287805 */ /* 0x000fe4000001ff00 */
[----:B------:R-:W-:Y:S01]  /*6ad0*/  CS2R R36, SRZ ;  /* 0x0000000000247805 */ /* 0x000fe2000001ff00 */
[----:B------:R-:W-:Y:S06]  /*6ae0*/  @P1 BRA `(.L_x_113) ;  /* 0x00000000000c1947 */ /* 0x000fec0003800000 */
[----:B------:R-:W-:Y:S04]  /*6af0*/  SHF.L.U32 R3, R66, 0x1f, RZ ;  /* 0x0000001f42037819 */ /* 0x000fe800000006ff */
[----:B------:R-:W1:Y:S02]  /*6b00*/  SYNCS.PHASECHK.TRANS64.TRYWAIT P1, [UR44+0x40], R3 ;  /* 0x00004003ff0075a7 */ /* 0x000e64000802112c */
[----:B-1----:R-:W-:Y:S05]  /*6b10*/  @!P1 BRA `(.L_x_114) ;  /* 0x0000003000c89947 */ /* 0x002fea0003800000 */
.L_x_113:
[----:B------:R-:W-:Y:S05]  /*6b20*/  BSYNC B0 ;  /* 0x0000000000007941 */ /* 0x000fea0003800000 */
.L_x_112:
[----:B------:R-:W-:Y:S01]  /*6b30*/  ISETP.NE.AND P1, PT, R76, RZ, PT ;  /* 0x000000ff4c00720c */ /* 0x000fe20003f25270 */
[----:B------:R-:W-:Y:S11]  /*6b40*/  HFMA2 R34, -RZ, RZ, 0, 5.9604644775390625e-08 ;  /* 0x00000001ff227431 */ /* 0x000ff600000001ff */
[----:B------:R-:W-:Y:S01]  /*6b50*/  @!UPT UIADD3 URZ, UPT, UPT, URZ, URZ, URZ ;  /* 0x000000fffffff290 */ /* 0x000fe2000fffe0ff */
[----:B------:R2:W1:Y:S04]  /*6b60*/  @P1 LDS.128 R48, [R69] ;  /* 0x0000000045301984 */ /* 0x0004680000000c00 */
[----:B------:R2:W1:Y:S04]  /*6b70*/  @P1 LDS.128 R44, [R68+0x10] ;  /* 0x00001000442c1984 */ /* 0x0004680000000c00 */
[----:B------:R2:W1:Y:S04]  /*6b80*/  @P1 LDS.128 R40, [R67+0x20] ;  /* 0x0000200043281984 */ /* 0x0004680000000c00 */
[----:B------:R2:W1:Y:S02]  /*6b90*/  @P1 LDS.128 R36, [R63+0x30] ;  /* 0x000030003f241984 */ /* 0x0004640000000c00 */
.L_x_111:
[----:B------:R-:W-:Y:S05]  /*6ba0*/  BSYNC B1 ;  /* 0x0000000000017941 */ /* 0x000fea0003800000 */
.L_x_110:
[----:B-1----:R-:W-:Y:S04]  /*6bb0*/  SHF.R.U32.HI R2, RZ, 0x15, R25 ;  /* 0x00000015ff027819 */ /* 0x002fe80000011619 */
[----:B------:R-:W-:Y:S01]  /*6bc0*/  LOP3.LUT P1, RZ, R2, 0x3, R57, 0x48, !PT ;  /* 0x0000000302ff7812 */ /* 0x000fe20007824839 */
[----:B------:R-:W-:Y:S01]  /*6bd0*/  @!UPT UIADD3 URZ, UPT, UPT, URZ, URZ, URZ ;  /* 0x000000fffffff290 */ /* 0x000fe2000fffe0ff */
[----:B----4-:R-:W-:Y:S11]  /*6be0*/  @P0 BRA `(.L_x_115) ;  /* 0x0000000000080947 */ /* 0x010ff60003800000 */
[----:B------:R-:W1:Y:S02]  /*6bf0*/  SYNCS.PHASECHK.TRANS64.TRYWAIT P0, [R75+URZ+0xb0], R0 ;  /* 0x0000b0004b0075a7 */ /* 0x000e6400080011ff */
[----:B-1----:R-:W-:Y:S05]  /*6c00*/  @!P0 BRA `(.L_x_116) ;  /* 0x0000003000a48947 */ /* 0x002fea0003800000 */
.L_x_115:
[----:B------:R-:W-:Y:S05]  /*6c10*/  @!P1 BRA `(.L_x_117) ;  /* 0x0000000000409947 */ /* 0x000fea0003800000 */
[----:B------:R-:W4:Y:S01]  /*6c20*/  LDCU.64 UR8, c[0x4][0x70] ;  /* 0x01000e00ff0877ac */ /* 0x000f220008000a00 */
[----:B------:R-:W-:Y:S01]  /*6c30*/  MOV R3, 0x0 ;  /* 0x0000000000037802 */ /* 0x000fe20000000f00 */
[----:B------:R-:W-:Y:S02]  /*6c40*/  HFMA2 R12, -RZ, RZ, 0, 5.9604644775390625e-08 ;  /* 0x00000001ff0c7431 */ /* 0x000fe400000001ff */
[----:B------:R-:W-:Y:S02]  /*6c50*/  IMAD.MOV.U32 R8, RZ, RZ, 0x192 ;  /* 0x00000192ff087424 */ /* 0x000fe400078e00ff */
[----:B------:R-:W-:Y:S01]  /*6c60*/  IMAD.MOV.U32 R13, RZ, RZ, RZ ;  /* 0x000000ffff0d7224 */ /* 0x000fe200078e00ff */
[----:B------:R-:W5:Y:S01]  /*6c70*/  LDCU.64 UR6, c[0x4][0x78] ;  /* 0x01000f00ff0677ac */ /* 0x000f620008000a00 */
[----:B------:R-:W1:Y:S01]  /*6c80*/  LDC.64 R2, c[0x4][R3] ;  /* 0x0100000003027b82 */ /* 0x000e620000000a00 */
[----:B------:R-:W2:Y:S01]  /*6c90*/  LDCU.64 UR4, c[0x4][0x10] ;  /* 0x01000200ff0477ac */ /* 0x000ea20008000a00 */
[----:B----4-:R-:W-:Y:S01]  /*6ca0*/  MOV R5, UR9 ;  /* 0x0000000900057c02 */ /* 0x010fe20008000f00 */
[----:B------:R-:W-:Y:S01]  /*6cb0*/  IMAD.U32 R4, RZ, RZ, UR8 ;  /* 0x00000008ff047e24 */ /* 0x000fe2000f8e00ff */
[----:B-----5:R-:W-:Y:S01]  /*6cc0*/  MOV R7, UR7 ;  /* 0x0000000700077c02 */ /* 0x020fe20008000f00 */
[----:B------:R-:W-:Y:S01]  /*6cd0*/  IMAD.U32 R6, RZ, RZ, UR6 ;  /* 0x00000006ff067e24 */ /* 0x000fe2000f8e00ff */
[----:B--2---:R-:W-:Y:S01]  /*6ce0*/  MOV R11, UR5 ;  /* 0x00000005000b7c02 */ /* 0x004fe20008000f00 */
[----:B------:R-:W-:Y:S02]  /*6cf0*/  IMAD.U32 R10, RZ, RZ, UR4 ;  /* 0x00000004ff0a7e24 */ /* 0x000fe4000f8e00ff */
[----:B------:R-:W-:Y:S07]  /*6d00*/  LEPC R20, `(.L_x_117) ;  /* 0x000000001014794e */ /* 0x000fee0000000000 */
[----:B-1-3--:R-:W-:Y:S05]  /*6d10*/  CALL.ABS.NOINC R2 ;  /* 0x0000000002007343 */ /* 0x00afea0003c00000 */
.L_x_117:
[----:B------:R-:W-:Y:S01]  /*6d20*/  LOP3.LUT R20, R48, 0xffffe000, RZ, 0xc0, !PT ;  /* 0xffffe00030147812 */ /* 0x000fe200078ec0ff */
[----:B------:R-:W-:Y:S05]  /*6d30*/  WARPSYNC.ALL ;  /* 0x0000000000007948 */ /* 0x000fea0003800000 */
[----:B------:R-:W-:Y:S01]  /*6d40*/  R2UR UR4, R25 ;  /* 0x00000000190472ca */ /* 0x000fe200000e0000 */
[----:B------:R-:W-:Y:S01]  /*6d50*/  BSSY.RECONVERGENT B0, `(.L_x_118) ;  /* 0x0000058000007945 */ /* 0x000fe20003800200 */
[----:B------:R-:W-:Y:S02]  /*6d60*/  LOP3.LUT R21, R49, 0xffffe000, RZ, 0xc0, !PT ;  /* 0xffffe00031157812 */ /* 0x000fe400078ec0ff */
[----:B------:R-:W-:Y:S02]  /*6d70*/  LOP3.LUT R26, R50, 0xffffe000, RZ, 0xc0, !PT ;  /* 0xffffe000321a7812 */ /* 0x000fe400078ec0ff */
[----:B------:R-:W-:Y:S02]  /*6d80*/  LOP3.LUT R33, R44, 0xffffe000, RZ, 0xc0, !PT ;  /* 0xffffe0002c217812 */ /* 0x000fe400078ec0ff */
[----:B------:R-:W-:Y:S05]  /*6d90*/  ISETP.NE.AND P0, PT, R71, RZ, PT ;  /* 0x000000ff4700720c */ /* 0x000fea0003f05270 */
[----:B------:R-:W1:Y:S02]  /*6da0*/  LDTM.x16 R4, tmem[UR4] ;  /* 0x00000004000479ee */ /* 0x000e640008240000 */
[C---:B-1-3--:R-:W-:Y:S01]  /*6db0*/  FMUL R0, R24.reuse, R4 ;  /* 0x0000000418007220 */ /* 0x04afe20000400000 */
[C---:B------:R-:W-:Y:S01]  /*6dc0*/  FMUL R2, R24.reuse, R5 ;  /* 0x0000000518027220 */ /* 0x040fe20000400000 */
[C---:B------:R-:W-:Y:S01]  /*6dd0*/  FMUL R3, R24.reuse, R6 ;  /* 0x0000000618037220 */ /* 0x040fe20000400000 */
[----:B------:R-:W-:Y:S01]  /*6de0*/  FMUL R7, R24, R7 ;  /* 0x0000000718077220 */ /* 0x000fe20000400000 */
[----:B------:R-:W-:Y:S01]  /*6df0*/  FFMA R28, R27, R20, R0 ;  /* 0x000000141b1c7223 */ /* 0x000fe20000000000 */
[----:B------:R-:W-:Y:S01]  /*6e00*/  LOP3.LUT R20, R51, 0xffffe000, RZ, 0xc0, !PT ;  /* 0xffffe00033147812 */ /* 0x000fe200078ec0ff */
[C---:B------:R-:W-:Y:S01]  /*6e10*/  FFMA R29, R27.reuse, R21, R2 ;  /* 0x000000151b1d7223 */ /* 0x040fe20000000002 */
[----:B------:R-:W-:Y:S01]  /*6e20*/  LOP3.LUT R21, R46, 0xffffe000, RZ, 0xc0, !PT ;  /* 0xffffe0002e157812 */ /* 0x000fe200078ec0ff */
[----:B------:R-:W-:Y:S01]  /*6e30*/  FFMA R30, R27, R26, R3 ;  /* 0x0000001a1b1e7223 */ /* 0x000fe20000000003 */
[----:B------:R-:W-:Y:S01]  /*6e40*/  LOP3.LUT R26, R45, 0xffffe000, RZ, 0xc0, !PT ;  /* 0xffffe0002d1a7812 */ /* 0x000fe200078ec0ff */
[----:B------:R-:W-:Y:S01]  /*6e50*/  FFMA R31, R27, R20, R7 ;  /* 0x000000141b1f7223 */ /* 0x000fe20000000007 */
[----:B------:R-:W-:Y:S01]  /*6e60*/  LOP3.LUT R20, R47, 0xffffe000, RZ, 0xc0, !PT ;  /* 0xffffe0002f147812 */ /* 0x000fe200078ec0ff */
[C---:B------:R-:W-:Y:S01]  /*6e70*/  FMUL R4, R24.reuse, R8 ;  /* 0x0000000818047220 */ /* 0x040fe20000400000 */
[----:B------:R-:W-:Y:S01]  /*6e80*/  F2FP.TF32.F32.PACK_B R28, R28 ;  /* 0x0000001cff1c723e */ /* 0x000fe200024050ff */
[C---:B------:R-:W-:Y:S01]  /*6e90*/  FMUL R5, R24.reuse, R9 ;  /* 0x0000000918057220 */ /* 0x040fe20000400000 */
[----:B------:R-:W-:Y:S01]  /*6ea0*/  F2FP.TF32.F32.PACK_B R29, R29 ;  /* 0x0000001dff1d723e */ /* 0x000fe200024050ff */
[C---:B------:R-:W-:Y:S01]  /*6eb0*/  FMUL R6, R24.reuse, R10 ;  /* 0x0000000a18067220 */ /* 0x040fe20000400000 */
[----:B------:R-:W-:Y:S01]  /*6ec0*/  FMUL R11, R24, R11 ;  /* 0x0000000b180b7220 */ /* 0x000fe20000400000 */
[----:B------:R-:W-:Y:S01]  /*6ed0*/  F2FP.TF32.F32.PACK_B R30, R30 ;  /* 0x0000001eff1e723e */ /* 0x000fe200024050ff */
[C---:B------:R-:W-:Y:S01]  /*6ee0*/  FFMA R4, R27.reuse, R33, R4 ;  /* 0x000000211b047223 */ /* 0x040fe20000000004 */
[----:B------:R-:W-:Y:S01]  /*6ef0*/  F2FP.TF32.F32.PACK_B R31, R31 ;  /* 0x0000001fff1f723e */ /* 0x000fe200024050ff */
[C---:B------:R-:W-:Y:S01]  /*6f00*/  FFMA R5, R27.reuse, R26, R5 ;  /* 0x0000001a1b057223 */ /* 0x040fe20000000005 */
[C---:B------:R-:W-:Y:S01]  /*6f10*/  FFMA R6, R27.reuse, R21, R6 ;  /* 0x000000151b067223 */ /* 0x040fe20000000006 */
[----:B------:R-:W-:Y:S01]  /*6f20*/  FFMA R7, R27, R20, R11 ;  /* 0x000000141b077223 */ /* 0x000fe2000000000b */
[----:B------:R-:W-:Y:S01]  /*6f30*/  LOP3.LUT R33, R40, 0xffffe000, RZ, 0xc0, !PT ;  /* 0xffffe00028217812 */ /* 0x000fe200078ec0ff */
[----:B------:R1:W-:Y:S01]  /*6f40*/  STS.128 [R69], R28 ;  /* 0x0000001c45007388 */ /* 0x0003e20000000c00 */
[----:B------:R-:W-:Y:S01]  /*6f50*/  LOP3.LUT R26, R41, 0xffffe000, RZ, 0xc0, !PT ;  /* 0xffffe000291a7812 */ /* 0x000fe200078ec0ff */
[C---:B------:R-:W-:Y:S01]  /*6f60*/  FMUL R8, R24.reuse, R12 ;  /* 0x0000000c18087220 */ /* 0x040fe20000400000 */
[----:B------:R-:W-:Y:S01]  /*6f70*/  FMUL R9, R24, R13 ;  /* 0x0000000d18097220 */ /* 0x000fe20000400000 */
[----:B------:R-:W-:Y:S01]  /*6f80*/  LOP3.LUT R21, R42, 0xffffe000, RZ, 0xc0, !PT ;  /* 0xffffe0002a157812 */ /* 0x000fe200078ec0ff */
[C---:B------:R-:W-:Y:S01]  /*6f90*/  FMUL R10, R24.reuse, R14 ;  /* 0x0000000e180a7220 */ /* 0x040fe20000400000 */
[----:B------:R-:W-:Y:S01]  /*6fa0*/  LOP3.LUT R20, R43, 0xffffe000, RZ, 0xc0, !PT ;  /* 0xffffe0002b147812 */ /* 0x000fe200078ec0ff */
[----:B------:R-:W-:Y:S01]  /*6fb0*/  FMUL R15, R24, R15 ;  /* 0x0000000f180f7220 */ /* 0x000fe20000400000 */
[----:B------:R-:W-:Y:S01]  /*6fc0*/  F2FP.TF32.F32.PACK_B R4, R4 ;  /* 0x00000004ff04723e */ /* 0x000fe200024050ff */
[C---:B------:R-:W-:Y:S01]  /*6fd0*/  FFMA R8, R27.reuse, R33, R8 ;  /* 0x000000211b087223 */ /* 0x040fe20000000008 */
[----:B------:R-:W-:Y:S01]  /*6fe0*/  F2FP.TF32.F32.PACK_B R5, R5 ;  /* 0x00000005ff05723e */ /* 0x000fe200024050ff */
[C---:B------:R-:W-:Y:S01]  /*6ff0*/  FFMA R9, R27.reuse, R26, R9 ;  /* 0x0000001a1b097223 */ /* 0x040fe20000000009 */
[----:B------:R-:W-:Y:S01]  /*7000*/  F2FP.TF32.F32.PACK_B R6, R6 ;  /* 0x00000006ff06723e */ /* 0x000fe200024050ff */
[C---:B------:R-:W-:Y:S01]  /*7010*/  FFMA R10, R27.reuse, R21, R10 ;  /* 0x000000151b0a7223 */ /* 0x040fe2000000000a */
[----:B------:R-:W-:Y:S01]  /*7020*/  F2FP.TF32.F32.PACK_B R7, R7 ;  /* 0x00000007ff07723e */ /* 0x000fe200024050ff */
[----:B------:R-:W-:Y:S01]  /*7030*/  FFMA R11, R27, R20, R15 ;  /* 0x000000141b0b7223 */ /* 0x000fe2000000000f */
[----:B------:R-:W-:Y:S01]  /*7040*/  LOP3.LUT R33, R36, 0xffffe000, RZ, 0xc0, !PT ;  /* 0xffffe00024217812 */ /* 0x000fe200078ec0ff */
[C---:B------:R-:W-:Y:S01]  /*7050*/  FMUL R12, R24.reuse, R16 ;  /* 0x00000010180c7220 */ /* 0x040fe20000400000 */
[----:B------:R-:W-:Y:S01]  /*7060*/  LOP3.LUT R26, R37, 0xffffe000, RZ, 0xc0, !PT ;  /* 0xffffe000251a7812 */ /* 0x000fe200078ec0ff */
[----:B------:R1:W-:Y:S01]  /*7070*/  STS.128 [R68+0x10], R4 ;  /* 0x0000100444007388 */ /* 0x0003e20000000c00 */
        /* <DEDUP_REMOVED lines=13> */
[----:B------:R-:W-:Y:S02]  /*7150*/  F2FP.TF32.F32.PACK_B R12, R12 ;  /* 0x0000000cff0c723e */ /* 0x000fe400024050ff */
[----:B------:R-:W-:Y:S01]  /*7160*/  F2FP.TF32.F32.PACK_B R13, R13 ;  /* 0x0000000dff0d723e */ /* 0x000fe200024050ff */
[----:B------:R1:W-:Y:S01]  /*7170*/  STS.128 [R67+0x20], R8 ;  /* 0x0000200843007388 */ /* 0x0003e20000000c00 */
[----:B------:R-:W-:Y:S02]  /*7180*/  F2FP.TF32.F32.PACK_B R14, R14 ;  /* 0x0000000eff0e723e */ /* 0x000fe400024050ff */
[----:B------:R-:W-:Y:S05]  /*7190*/  F2FP.TF32.F32.PACK_B R15, R15 ;  /* 0x0000000fff0f723e */ /* 0x000fea00024050ff */
[----:B------:R1:W-:Y:S01]  /*71a0*/  STS.128 [R63+0x30], R12 ;  /* 0x0000300c3f007388 */ /* 0x0003e20000000c00 */
[----:B------:R-:W-:Y:S01]  /*71b0*/  @!PT LDS RZ, [RZ] ;  /* 0x00000000fffff984 */ /* 0x000fe20000000800 */
[----:B------:R-:W-:Y:S01]  /*71c0*/  @!PT LDS RZ, [RZ] ;  /* 0x00000000fffff984 */ /* 0x000fe20000000800 */
[----:B------:R-:W-:Y:S01]  /*71d0*/  @!PT LDS RZ, [RZ] ;  /* 0x00000000fffff984 */ /* 0x000fe20000000800 */
[----:B------:R-:W-:Y:S01]  /*71e0*/  @!PT LDS RZ, [RZ] ;  /* 0x00000000fffff984 */ /* 0x000fe20000000800 */
[----:B------:R3:W-:Y:S07]  /*71f0*/  MEMBAR.ALL.CTA ;  /* 0x0000000000007992 */ /* 0x0007ee0000008000 */
[----:B---3--:R-:W3:Y:S02]  /*7200*/  FENCE.VIEW.ASYNC.S ;  /* 0x00000000000073c6 */ /* 0x008ee40000000000 */
[----:B---3--:R-:W-:Y:S06]  /*7210*/  BAR.SYNC.DEFER_BLOCKING 0x1, 0x80 ;  /* 0x0042000000007b1d */ /* 0x008fec0000010000 */
[----:B------:R-:W-:Y:S05]  /*7220*/  @P0 BRA `(.L_x_119) ;  /* 0x0000000000280947 */ /* 0x000fea0003800000 */
[----:B------:R-:W3:Y:S01]  /*7230*/  LDCU.64 UR6, c[0x0][0x348] ;  /* 0x00006900ff0677ac */ /* 0x000ee20008000a00 */
[----:B------:R-:W-:Y:S01]  /*7240*/  UIADD3 UR4, UPT, UPT, UR44, 0x200, URZ ;  /* 0x000002002c047890 */ /* 0x000fe2000fffe0ff */
[----:B------:R-:W-:Y:S05]  /*7250*/  UMOV UR51, UR36 ;  /* 0x0000002400337c82 */ /* 0x000fea0008000000 */
[----:B------:R-:W-:Y:S04]  /*7260*/  MOV R60, UR4 ;  /* 0x00000004003c7c02 */ /* 0x000fe80008000f00 */
[----:B------:R-:W-:Y:S01]  /*7270*/  R2UR UR48, R60 ;  /* 0x000000003c3072ca */ /* 0x000fe200000e0000 */
[----:B---3--:R-:W-:Y:S04]  /*7280*/  UIADD3 UR4, UP0, UPT, UR6, 0x680, URZ ;  /* 0x0000068006047890 */ /* 0x008fe8000ff1e0ff */
[----:B------:R-:W-:Y:S09]  /*7290*/  UIADD3.X UR5, UPT, UPT, URZ, UR7, URZ, UP0, !UPT ;  /* 0x00000007ff057290 */ /* 0x000ff200087fe4ff */
[----:B------:R3:W-:Y:S01]  /*72a0*/  UTMASTG.3D [UR48], [UR4] ;  /* 0x00000030040073b5 */ /* 0x0007e20008010000 */
[----:B------:R0:W-:Y:S01]  /*72b0*/  UTMACMDFLUSH ;  /* 0x00000000000079b7 */ /* 0x0001e20000000000 */
[----:B---3--:R-:W-:Y:S04]  /*72c0*/  DEPBAR.LE SB0, 0x1 ;  /* 0x000080400000791a */ /* 0x008fe80000000000 */
.L_x_119:
[----:B------:R-:W-:Y:S05]  /*72d0*/  BSYNC.RECONVERGENT B0 ;  /* 0x0000000000007941 */ /* 0x000fea0003800200 */
.L_x_118:
[----:B------:R-:W-:Y:S01]  /*72e0*/  BAR.SYNC.DEFER_BLOCKING 0x1, 0x80 ;  /* 0x0042000000007b1d */ /* 0x000fe20000010000 */
[----:B------:R-:W-:Y:S01]  /*72f0*/  ISETP.NE.AND P1, PT, R74, RZ, PT ;  /* 0x000000ff4a00720c */ /* 0x000fe20003f25270 */
[----:B------:R-:W-:Y:S01]  /*7300*/  UISETP.NE.AND UP0, UPT, UR52, URZ, UPT ;  /* 0x000000ff3400728c */ /* 0x000fe2000bf05270 */
[----:B------:R-:W-:Y:S11]  /*7310*/  LEA R3, R34, UR44, 0x3 ;  /* 0x0000002c22037c11 */ /* 0x000ff6000f8e18ff */
[----:B------:R-:W-:Y:S01]  /*7320*/  @P1 SHF.L.U32 R2, R66, 0x1f, RZ ;  /* 0x0000001f42021819 */ /* 0x000fe200000006ff */
[----:B------:R-:W-:Y:S06]  /*7330*/  BRA.U !UP0, `(.L_x_120) ;  /* 0x0000000108247547 */ /* 0x000fec000b800000 */
[----:B-1----:R-:W-:Y:S01]  /*7340*/  IMAD.U32 R5, RZ, RZ, UR46 ;  /* 0x0000002eff057e24 */ /* 0x002fe2000f8e00ff */
[----:B------:R-:W-:Y:S01]  /*7350*/  MOV R0, UR47 ;  /* 0x0000002f00007c02 */ /* 0x000fe20008000f00 */
[----:B------:R-:W-:Y:S03]  /*7360*/  UIADD3 UR4, UPT, UPT, UR46, 0x1, URZ ;  /* 0x000000012e047890 */ /* 0x000fe6000fffe0ff */
[----:B------:R-:W-:Y:S01]  /*7370*/  @P1 LEA R5, R5, UR44, 0x3 ;  /* 0x0000002c05051c11 */ /* 0x000fe2000f8e18ff */
[----:B------:R-:W-:Y:S04]  /*7380*/  UISETP.NE.AND UP0, UPT, UR4, 0x4, UPT ;  /* 0x000000040400788c */ /* 0x000fe8000bf05270 */
[----:B------:R-:W-:Y:S01]  /*7390*/  @P1 VIADD R5, R5, 0x60 ;  /* 0x0000006005051836 */ /* 0x000fe20000000000 */
[----:B------:R-:W-:Y:S04]  /*73a0*/  USEL UR46, UR4, URZ, UP0 ;  /* 0x000000ff042e7287 */ /* 0x000fe80008000000 */
[----:B------:R-:W-:Y:S04]  /*73b0*/  @P1 PRMT R0, R0, 0x654, R5 ;  /* 0x0000065400001816 */ /* 0x000fe80000000005 */
[----:B------:R3:W-:Y:S04]  /*73c0*/  @P1 SYNCS.ARRIVE.TRANS64.RED.A1T0 RZ, [R0+URZ], RZ ;  /* 0x000000ff00ff19a7 */ /* 0x0007e800081004ff */
.L_x_120:
[----:B------:R-:W4:Y:S01]  /*73d0*/  @P1 SYNCS.PHASECHK.TRANS64.TRYWAIT P0, [R3+URZ+0x40], R2 ;  /* 0x00004002030015a7 */ /* 0x000f2200080011ff */
[----:B------:R-:W-:Y:S01]  /*73e0*/  BSSY B1, `(.L_x_121) ;  /* 0x0000016000017945 */ /* 0x000fe20003800000 */
[----:B----4-:R-:W-:Y:S03]  /*73f0*/  @P1 SEL R35, RZ, 0x1, !P0 ;  /* 0x00000001ff231807 */ /* 0x010fe60004000000 */
[----:B------:R-:W-:Y:S05]  /*7400*/  @!P1 BRA `(.L_x_122) ;  /* 0x00000000004c9947 */ /* 0x000fea0003800000 */
[----:B------:R-:W-:Y:S01]  /*7410*/  ISETP.NE.AND P0, PT, R35, RZ, PT ;  /* 0x000000ff2300720c */ /* 0x000fe20003f05270 */
[----:B------:R-:W-:Y:S01]  /*7420*/  BSSY B0, `(.L_x_123) ;  /* 0x000000b000007945 */ /* 0x000fe20003800000 */
[----:B------:R-:W-:Y:S11]  /*7430*/  ISETP.NE.AND P1, PT, R76, RZ, PT ;  /* 0x000000ff4c00720c */ /* 0x000ff60003f25270 */
[----:B------:R-:W-:Y:S02]  /*7440*/  @!UPT UIADD3 URZ, UPT, UPT, URZ, URZ, URZ ;  /* 0x000000fffffff290 */ /* 0x000fe4000fffe0ff */
[C---:B-1----:R-:W-:Y:S01]  /*7450*/  @P1 IMAD R6, R34.reuse, 0x2000, R69 ;  /* 0x0000200022061824 */ /* 0x042fe200078e0245 */
[C---:B------:R-:W-:Y:S01]  /*7460*/  @P1 LEA R4, R34.reuse, R67, 0xd ;  /* 0x0000004322041211 */ /* 0x040fe200078e68ff */
[C---:B------:R-:W-:Y:S02]  /*7470*/  @P1 IMAD R5, R34.reuse, 0x2000, R68 ;  /* 0x0000200022051824 */ /* 0x040fe400078e0244 */
[----:B------:R-:W-:Y:S01]  /*7480*/  @P1 IMAD R2, R34, 0x2000, R63 ;  /* 0x0000200022021824 */ /* 0x000fe200078e023f */
[----:B------:R-:W-:Y:S06]  /*7490*/  @P0 BRA `(.L_x_124) ;  /* 0x00000000000c0947 */ /* 0x000fec0003800000 */
[----:B---3--:R-:W-:Y:S04]  /*74a0*/  SHF.L.U32 R0, R66, 0x1f, RZ ;  /* 0x0000001f42007819 */ /* 0x008fe800000006ff */
[----:B------:R-:W1:Y:S02]  /*74b0*/  SYNCS.PHASECHK.TRANS64.TRYWAIT P0, [R3+URZ+0x40], R0 ;  /* 0x00004000030075a7 */ /* 0x000e6400080011ff */
[----:B-1----:R-:W-:Y:S05]  /*74c0*/  @!P0 BRA `(.L_x_125) ;  /* 0x0000002800888947 */ /* 0x002fea0003800000 */
.L_x_124:
[----:B------:R-:W-:Y:S05]  /*74d0*/  BSYNC B0 ;  /* 0x0000000000007941 */ /* 0x000fea0003800000 */
.L_x_123:
[----:B------:R-:W-:Y:S02]  /*74e0*/  ISETP.NE.AND P0, PT, R76, RZ, PT ;  /* 0x000000ff4c00720c */ /* 0x000fe40003f05270 */
[----:B------:R-:W-:Y:S11]  /*74f0*/  IADD3 R34, PT, PT, R34, 0x1, RZ ;  /* 0x0000000122227810 */ /* 0x000ff60007ffe0ff */
[----:B------:R4:W1:Y:S04]  /*7500*/  @P0 LDS.128 R48, [R6] ;  /* 0x0000000006300984 */ /* 0x0008680000000c00 */
[----:B------:R4:W1:Y:S04]  /*7510*/  @P0 LDS.128 R44, [R5+0x10] ;  /* 0x00001000052c0984 */ /* 0x0008680000000c00 */
[----:B------:R4:W1:Y:S04]  /*7520*/  @P0 LDS.128 R40, [R4+0x20] ;  /* 0x0000200004280984 */ /* 0x0008680000000c00 */
[----:B------:R4:W1:Y:S02]  /*7530*/  @P0 LDS.128 R36, [R2+0x30] ;  /* 0x0000300002240984 */ /* 0x0008640000000c00 */
.L_x_122:
[----:B------:R-:W-:Y:S05]  /*7540*/  BSYNC B1 ;  /* 0x0000000000017941 */ /* 0x000fea0003800000 */
.L_x_121:
[----:B-1-3--:R-:W-:Y:S05]  /*7550*/  VIADD R0, R25, 0x10 ;  /* 0x0000001019007836 */ /* 0x00afea0000000000 */
[----:B------:R-:W-:Y:S04]  /*7560*/  SHF.R.U32.HI R0, RZ, 0x15, R0 ;  /* 0x00000015ff007819 */ /* 0x000fe80000011600 */
[----:B------:R-:W-:Y:S11]  /*7570*/  LOP3.LUT P0, RZ, R0, 0x3, R57, 0x48, !PT ;  /* 0x0000000300ff7812 */ /* 0x000ff60007804839 */
[----:B------:R-:W-:Y:S02]  /*7580*/  @!UPT UIADD3 URZ, UPT, UPT, URZ, URZ, URZ ;  /* 0x000000fffffff290 */ /* 0x000fe4000fffe0ff */
[----:B------:R-:W-:Y:S05]  /*7590*/  @!P0 BRA `(.L_x_126) ;  /* 0x0000000000408947 */ /* 0x000fea0003800000 */
[----:B------:R-:W1:Y:S01]  /*75a0*/  LDCU.64 UR8, c[0x4][0x70] ;  /* 0x01000e00ff0877ac */ /* 0x000e620008000a00 */
[----:B------:R-:W-:Y:S01]  /*75b0*/  MOV R3, 0x0 ;  /* 0x0000000000037802 */ /* 0x000fe20000000f00 */
[----:B------:R-:W-:Y:S02]  /*75c0*/  HFMA2 R12, -RZ, RZ, 0, 5.9604644775390625e-08 ;  /* 0x00000001ff0c7431 */ /* 0x000fe400000001ff */
[----:B------:R-:W-:Y:S02]  /*75d0*/  IMAD.MOV.U32 R8, RZ, RZ, 0x192 ;  /* 0x00000192ff087424 */ /* 0x000fe400078e00ff */
[----:B------:R-:W-:Y:S01]  /*75e0*/  IMAD.MOV.U32 R13, RZ, RZ, RZ ;  /* 0x000000ffff0d7224 */ /* 0x000fe200078e00ff */
[----:B------:R-:W3:Y:S01]  /*75f0*/  LDCU.64 UR6, c[0x4][0x78] ;  /* 0x01000f00ff0677ac */ /* 0x000ee20008000a00 */
[----:B----4-:R-:W4:Y:S01]  /*7600*/  LDC.64 R2, c[0x4][R3] ;  /* 0x0100000003027b82 */ /* 0x010f220000000a00 */
[----:B------:R-:W5:Y:S01]  /*7610*/  LDCU.64 UR4, c[0x4][0x10] ;  /* 0x01000200ff0477ac */ /* 0x000f620008000a00 */
[----:B-1----:R-:W-:Y:S01]  /*7620*/  MOV R5, UR9 ;  /* 0x0000000900057c02 */ /* 0x002fe20008000f00 */
[----:B------:R-:W-:Y:S01]  /*7630*/  IMAD.U32 R4, RZ, RZ, UR8 ;  /* 0x00000008ff047e24 */ /* 0x000fe2000f8e00ff */
[----:B---3--:R-:W-:Y:S01]  /*7640*/  MOV R7, UR7 ;  /* 0x0000000700077c02 */ /* 0x008fe20008000f00 */
[----:B------:R-:W-:Y:S01]  /*7650*/  IMAD.U32 R6, RZ, RZ, UR6 ;  /* 0x00000006ff067e24 */ /* 0x000fe2000f8e00ff */
[----:B-----5:R-:W-:Y:S01]  /*7660*/  MOV R11, UR5 ;  /* 0x00000005000b7c02 */ /* 0x020fe20008000f00 */
[----:B------:R-:W-:Y:S02]  /*7670*/  IMAD.U32 R10, RZ, RZ, UR4 ;  /* 0x00000004ff0a7e24 */ /* 0x000fe4000f8e00ff */
[----:B------:R-:W-:Y:S07]  /*7680*/  LEPC R20, `(.L_x_126) ;  /* 0x000000001014794e */ /* 0x000fee0000000000 */
[----:B--2-4-:R-:W-:Y:S05]  /*7690*/  CALL.ABS.NOINC R2 ;  /* 0x0000000002007343 */ /* 0x014fea0003c00000 */
.L_x_126:
[----:B------:R-:W-:Y:S01]  /*76a0*/  ISETP.NE.AND P6, PT, R74, RZ, PT ;  /* 0x000000ff4a00720c */ /* 0x000fe20003fc5270 */
[----:B------:R-:W-:Y:S05]  /*76b0*/  WARPSYNC.ALL ;  /* 0x0000000000007948 */ /* 0x000fea0003800000 */
[----:B------:R-:W-:Y:S01]  /*76c0*/  R2UR UR4, R25 ;  /* 0x00000000190472ca */ /* 0x000fe200000e0000 */
[----:B------:R-:W-:Y:S01]  /*76d0*/  IMAD.U32 R77, RZ, RZ, UR46 ;  /* 0x0000002eff4d7e24 */ /* 0x000fe2000f8e00ff */
[----:B------:R-:W-:Y:S01]  /*76e0*/  LOP3.LUT R20, R48, 0xffffe000, RZ, 0xc0, !PT ;  /* 0xffffe00030147812 */ /* 0x000fe200078ec0ff */
[----:B------:R-:W-:Y:S01]  /*76f0*/  BSSY.RECONVERGENT B0, `(.L_x_127) ;  /* 0x000005e000007945 */ /* 0x000fe20003800200 */
[----:B------:R-:W-:Y:S02]  /*7700*/  LOP3.LUT R21, R49, 0xffffe000, RZ, 0xc0, !PT ;  /* 0xffffe00031157812 */ /* 0x000fe400078ec0ff */
[----:B------:R-:W-:Y:S02]  /*7710*/  LOP3.LUT R26, R51, 0xffffe000, RZ, 0xc0, !PT ;  /* 0xffffe000331a7812 */ /* 0x000fe400078ec0ff */
[----:B------:R-:W-:Y:S01]  /*7720*/  @P6 LEA R0, R77, UR44, 0x3 ;  /* 0x0000002c4d006c11 */ /* 0x000fe2000f8e18ff */
[----:B------:R-:W-:Y:S01]  /*7730*/  IMAD.U32 R77, RZ, RZ, UR47 ;  /* 0x0000002fff4d7e24 */ /* 0x000fe2000f8e00ff */
[----:B------:R-:W-:Y:S02]  /*7740*/  LOP3.LUT R33, R44, 0xffffe000, RZ, 0xc0, !PT ;  /* 0xffffe0002c217812 */ /* 0x000fe400078ec0ff */
[----:B------:R-:W-:Y:S01]  /*7750*/  LOP3.LUT R32, R45, 0xffffe000, RZ, 0xc0, !PT ;  /* 0xffffe0002d207812 */ /* 0x000fe200078ec0ff */
[----:B----4-:R-:W1:Y:S01]  /*7760*/  LDTM.x16 R4, tmem[UR4+0x10] ;  /* 0x00001004000479ee */ /* 0x010e620008240000 */
[----:B------:R-:W-:Y:S01]  /*7770*/  ISETP.NE.AND P0, PT, R71, RZ, PT ;  /* 0x000000ff4700720c */ /* 0x000fe20003f05270 */
[----:B------:R-:W-:Y:S05]  /*7780*/  @P6 VIADD R0, R0, 0x60 ;  /* 0x0000006000006836 */ /* 0x000fea0000000000 */
[----:B------:R-:W-:Y:S01]  /*7790*/  @P6 PRMT R77, R77, 0x654, R0 ;  /* 0x000006544d4d6816 */ /* 0x000fe20000000000 */
[C---:B-1----:R-:W-:Y:S01]  /*77a0*/  FMUL R0, R24.reuse, R4 ;  /* 0x0000000418007220 */ /* 0x042fe20000400000 */
[C---:B------:R-:W-:Y:S01]  /*77b0*/  FMUL R2, R24.reuse, R5 ;  /* 0x0000000518027220 */ /* 0x040fe20000400000 */
[C---:B------:R-:W-:Y:S01]  /*77c0*/  FMUL R3, R24.reuse, R6 ;  /* 0x0000000618037220 */ /* 0x040fe20000400000 */
[----:B------:R-:W-:Y:S01]  /*77d0*/  FMUL R7, R24, R7 ;  /* 0x0000000718077220 */ /* 0x000fe20000400000 */
[C---:B------:R-:W-:Y:S01]  /*77e0*/  FFMA R28, R27.reuse, R20, R0 ;  /* 0x000000141b1c7223 */ /* 0x040fe20000000000 */
[----:B------:R-:W-:Y:S01]  /*77f0*/  LOP3.LUT R20, R50, 0xffffe000, RZ, 0xc0, !PT ;  /* 0xffffe00032147812 */ /* 0x000fe200078ec0ff */
[C---:B------:R-:W-:Y:S01]  /*7800*/  FFMA R29, R27.reuse, R21, R2 ;  /* 0x000000151b1d7223 */ /* 0x040fe20000000002 */
[----:B------:R-:W-:Y:S01]  /*7810*/  LOP3.LUT R21, R40, 0xffffe000, RZ, 0xc0, !PT ;  /* 0xffffe00028157812 */ /* 0x000fe200078ec0ff */
[----:B------:R-:W-:Y:S01]  /*7820*/  FMUL R4, R24, R8 ;  /* 0x0000000818047220 */ /* 0x000fe20000400000 */
[----:B------:R-:W-:Y:S01]  /*7830*/  F2FP.TF32.F32.PACK_B R28, R28 ;  /* 0x0000001cff1c723e */ /* 0x000fe200024050ff */
[C---:B------:R-:W-:Y:S01]  /*7840*/  FFMA R30, R27.reuse, R20, R3 ;  /* 0x000000141b1e7223 */ /* 0x040fe20000000003 */
        /* <DEDUP_REMOVED lines=8> */
[----:B------:R-:W-:Y:S01]  /*78d0*/  F2FP.TF32.F32.PACK_B R31, R31 ;  /* 0x0000001fff1f723e */ /* 0x000fe200024050ff */
[C---:B------:R-:W-:Y:S01]  /*78e0*/  FFMA R4, R27.reuse, R33, R4 ;  /* 0x000000211b047223 */ /* 0x040fe20000000004 */
[C---:B------:R-:W-:Y:S01]  /*78f0*/  FFMA R5, R27.reuse, R32, R5 ;  /* 0x000000201b057223 */ /* 0x040fe20000000005 */
[C---:B------:R-:W-:Y:S01]  /*7900*/  FFMA R6, R27.reuse, R20, R6 ;  /* 0x000000141b067223 */ /* 0x040fe20000000006 */
[----:B------:R-:W-:Y:S01]  /*7910*/  FFMA R7, R27, R26, R11 ;  /* 0x0000001a1b077223 */ /* 0x000fe2000000000b */
[----:B------:R1:W-:Y:S01]  /*7920*/  STS.128 [R69+0x2000], R28 ;  /* 0x0020001c45007388 */ /* 0x0003e20000000c00 */
[----:B------:R-:W-:Y:S01]  /*7930*/  LOP3.LUT R32, R41, 0xffffe000, RZ, 0xc0, !PT ;  /* 0xffffe00029207812 */ /* 0x000fe200078ec0ff */
[----:B------:R-:W-:Y:S01]  /*7940*/  FMUL R8, R24, R12 ;  /* 0x0000000c18087220 */ /* 0x000fe20000400000 */
[----:B------:R-:W-:Y:S01]  /*7950*/  LOP3.LUT R33, R42, 0xffffe000, RZ, 0xc0, !PT ;  /* 0xffffe0002a217812 */ /* 0x000fe200078ec0ff */
[C---:B------:R-:W-:Y:S01]  /*7960*/  FMUL R9, R24.reuse, R13 ;  /* 0x0000000d18097220 */ /* 0x040fe20000400000 */
[----:B------:R-:W-:Y:S01]  /*7970*/  LOP3.LUT R20, R43, 0xffffe000, RZ, 0xc0, !PT ;  /* 0xffffe0002b147812 */ /* 0x000fe200078ec0ff */
[C---:B------:R-:W-:Y:S01]  /*7980*/  FMUL R10, R24.reuse, R14 ;  /* 0x0000000e180a7220 */ /* 0x040fe20000400000 */
        /* <DEDUP_REMOVED lines=30> */
[----:B------:R-:W-:Y:S02]  /*7b70*/  F2FP.TF32.F32.PACK_B R15, R15 ;  /* 0x0000000fff0f723e */ /* 0x000fe400024050ff */
[----:B------:R-:W-:Y:S02]  /*7b80*/  LEA R0, R34, UR44, 0x3 ;  /* 0x0000002c22007c11 */ /* 0x000fe4000f8e18ff */
[----:B------:R-:W-:Y:S01]  /*7b90*/  @P6 SHF.L.U32 R3, R66, 0x1f, RZ ;  /* 0x0000001f42036819 */ /* 0x000fe200000006ff */
        /* <DEDUP_REMOVED lines=10> */
[----:B------:R-:W-:Y:S02]  /*7c40*/  UIADD3 UR9, UPT, UPT, UR49, 0x10, URZ ;  /* 0x0000001031097890 */ /* 0x000fe4000fffe0ff */
[----:B------:R-:W-:Y:S01]  /*7c50*/  UIADD3 UR8, UPT, UPT, UR44, 0x2200, URZ ;  /* 0x000022002c087890 */ /* 0x000fe2000fffe0ff */
[----:B------:R-:W-:Y:S01]  /*7c60*/  UMOV UR10, UR50 ;  /* 0x00000032000a7c82 */ /* 0x000fe20008000000 */
[----:B------:R-:W-:Y:S01]  /*7c70*/  UMOV UR11, UR36 ;  /* 0x00000024000b7c82 */ /* 0x000fe20008000000 */
[----:B---3--:R-:W-:Y:S04]  /*7c80*/  UIADD3 UR4, UP0, UPT, UR6, 0x680, URZ ;  /* 0x0000068006047890 */ /* 0x008fe8000ff1e0ff */
[----:B------:R-:W-:Y:S09]  /*7c90*/  UIADD3.X UR5, UPT, UPT, URZ, UR7, URZ, UP0, !UPT ;  /* 0x00000007ff057290 */ /* 0x000ff200087fe4ff */
[----:B------:R3:W-:Y:S01]  /*7ca0*/  UTMASTG.3D [UR8], [UR4] ;  /* 0x00000008040073b5 */ /* 0x0007e20008010000 */
[----:B------:R0:W-:Y:S01]  /*7cb0*/  UTMACMDFLUSH ;  /* 0x00000000000079b7 */ /* 0x0001e20000000000 */
[----:B---3--:R-:W-:Y:S04]  /*7cc0*/  DEPBAR.LE SB0, 0x1 ;  /* 0x000080400000791a */ /* 0x008fe80000000000 */
.L_x_128:
[----:B------:R-:W-:Y:S05]  /*7cd0*/  BSYNC.RECONVERGENT B0 ;  /* 0x0000000000007941 */ /* 0x000fea0003800200 */
.L_x_127:
[----:B------:R-:W-:Y:S01]  /*7ce0*/  BAR.SYNC.DEFER_BLOCKING 0x1, 0x80 ;  /* 0x0042000000007b1d */ /* 0x000fe20000010000 */
[----:B------:R-:W-:Y:S04]  /*7cf0*/  UIADD3 UR4, UPT, UPT, UR46, 0x1, URZ ;  /* 0x000000012e047890 */ /* 0x000fe8000fffe0ff */
[----:B------:R-:W-:Y:S04]  /*7d00*/  UISETP.NE.AND UP0, UPT, UR4, 0x4, UPT ;  /* 0x000000040400788c */ /* 0x000fe8000bf05270 */
[----:B------:R-:W-:Y:S01]  /*7d10*/  USEL UR45, UR4, URZ, UP0 ;  /* 0x000000ff042d7287 */ /* 0x000fe20008000000 */
[----:B------:R3:W-:Y:S01]  /*7d20*/  @P6 SYNCS.ARRIVE.TRANS64.RED.A1T0 RZ, [R77+URZ], RZ ;  /* 0x000000ff4dff69a7 */ /* 0x0007e200081004ff */
[----:B------:R-:W-:Y:S01]  /*7d30*/  BSSY B1, `(.L_x_129) ;  /* 0x0000017000017945 */ /* 0x000fe20003800000 */
[----:B------:R-:W4:Y:S02]  /*7d40*/  @P6 SYNCS.PHASECHK.TRANS64.TRYWAIT P0, [R0+URZ+0x40], R3 ;  /* 0x00004003000065a7 */ /* 0x000f2400080011ff */
[----:B----4-:R-:W-:Y:S01]  /*7d50*/  @P6 SEL R35, RZ, 0x1, !P0 ;  /* 0x00000001ff236807 */ /* 0x010fe20004000000 */
[----:B---3--:R-:W-:Y:S06]  /*7d60*/  @!P6 BRA `(.L_x_130) ;  /* 0x00000000004ce947 */ /* 0x008fec0003800000 */
        /* <DEDUP_REMOVED lines=9> */
[----:B------:R-:W-:Y:S04]  /*7e00*/  SHF.L.U32 R7, R66, 0x1f, RZ ;  /* 0x0000001f42077819 */ /* 0x000fe800000006ff */
[----:B------:R-:W1:Y:S02]  /*7e10*/  SYNCS.PHASECHK.TRANS64.TRYWAIT P0, [R0+URZ+0x40], R7 ;  /* 0x00004007000075a7 */ /* 0x000e6400080011ff */
[----:B-1----:R-:W-:Y:S05]  /*7e20*/  @!P0 BRA `(.L_x_133) ;  /* 0x0000002000448947 */ /* 0x002fea0003800000 */
.L_x_132:
[----:B------:R-:W-:Y:S05]  /*7e30*/  BSYNC B0 ;  /* 0x0000000000007941 */ /* 0x000fea0003800000 */
.L_x_131:
[----:B------:R-:W-:Y:S02]  /*7e40*/  ISETP.NE.AND P0, PT, R76, RZ, PT ;  /* 0x000000ff4c00720c */ /* 0x000fe40003f05270 */
[----:B------:R-:W-:Y:S11]  /*7e50*/  IADD3 R34, PT, PT, R34, 0x1, RZ ;  /* 0x0000000122227810 */ /* 0x000ff60007ffe0ff */
[----:B------:R3:W4:Y:S04]  /*7e60*/  @P0 LDS.128 R48, [R5] ;  /* 0x0000000005300984 */ /* 0x0007280000000c00 */
[----:B------:R3:W1:Y:S04]  /*7e70*/  @P0 LDS.128 R44, [R4+0x10] ;  /* 0x00001000042c0984 */ /* 0x0006680000000c00 */
[----:B------:R3:W1:Y:S04]  /*7e80*/  @P0 LDS.128 R40, [R3+0x20] ;  /* 0x0000200003280984 */ /* 0x0006680000000c00 */
[----:B------:R3:W1:Y:S02]  /*7e90*/  @P0 LDS.128 R36, [R2+0x30] ;  /* 0x0000300002240984 */ /* 0x0006640000000c00 */
.L_x_130:
[----:B------:R-:W-:Y:S05]  /*7ea0*/  BSYNC B1 ;  /* 0x0000000000017941 */ /* 0x000fea0003800000 */
.L_x_129:
[----:B-1----:R-:W-:Y:S05]  /*7eb0*/  VIADD R0, R25, 0x20 ;  /* 0x0000002019007836 */ /* 0x002fea0000000000 */
[----:B------:R-:W-:Y:S04]  /*7ec0*/  SHF.R.U32.HI R0, RZ, 0x15, R0 ;  /* 0x00000015ff007819 */ /* 0x000fe80000011600 */
[----:B------:R-:W-:Y:S11]  /*7ed0*/  LOP3.LUT P0, RZ, R0, 0x3, R57, 0x48, !PT ;  /* 0x0000000300ff7812 */ /* 0x000ff60007804839 */
[----:B------:R-:W-:Y:S02]  /*7ee0*/  @!UPT UIADD3 URZ, UPT, UPT, URZ, URZ, URZ ;  /* 0x000000fffffff290 */ /* 0x000fe4000fffe0ff */
[----:B------:R-:W-:Y:S05]  /*7ef0*/  @!P0 BRA `(.L_x_134) ;  /* 0x0000000000408947 */ /* 0x000fea0003800000 */
[----:B------:R-:W1:Y:S01]  /*7f00*/  LDCU.64 UR8, c[0x4][0x70] ;  /* 0x01000e00ff0877ac */ /* 0x000e620008000a00 */
[----:B---3--:R-:W-:Y:S01]  /*7f10*/  MOV R3, 0x0 ;  /* 0x0000000000037802 */ /* 0x008fe20000000f00 */
[----:B------:R-:W-:Y:S02]  /*7f20*/  HFMA2 R12, -RZ, RZ, 0, 5.9604644775390625e-08 ;  /* 0x00000001ff0c7431 */ /* 0x000fe400000001ff */
[----:B------:R-:W-:Y:S02]  /*7f30*/  IMAD.MOV.U32 R8, RZ, RZ, 0x192 ;  /* 0x00000192ff087424 */ /* 0x000fe400078e00ff */
[----:B------:R-:W-:Y:S01]  /*7f40*/  IMAD.MOV.U32 R13, RZ, RZ, RZ ;  /* 0x000000ffff0d7224 */ /* 0x000fe200078e00ff */
[----:B------:R-:W3:Y:S01]  /*7f50*/  LDCU.64 UR6, c[0x4][0x78] ;  /* 0x01000f00ff0677ac */ /* 0x000ee20008000a00 */
[----:B------:R-:W2:Y:S01]  /*7f60*/  LDC.64 R2, c[0x4][R3] ;  /* 0x0100000003027b82 */ /* 0x000ea20000000a00 */
        /* <DEDUP_REMOVED lines=9> */
.L_x_134:
[----:B------:R-:W-:Y:S01]  /*8000*/  ISETP.NE.AND P6, PT, R74, RZ, PT ;  /* 0x000000ff4a00720c */ /* 0x000fe20003fc5270 */
[----:B------:R-:W-:Y:S05]  /*8010*/  WARPSYNC.ALL ;  /* 0x0000000000007948 */ /* 0x000fea0003800000 */
[----:B------:R-:W-:Y:S01]  /*8020*/  R2UR UR4, R25 ;  /* 0x00000000190472ca */ /* 0x000fe200000e0000 */
[----:B------:R-:W-:Y:S01]  /*8030*/  IMAD.U32 R77, RZ, RZ, UR45 ;  /* 0x0000002dff4d7e24 */ /* 0x000fe2000f8e00ff */
[----:B----4-:R-:W-:Y:S01]  /*8040*/  LOP3.LUT R20, R48, 0xffffe000, RZ, 0xc0, !PT ;  /* 0xffffe00030147812 */ /* 0x010fe200078ec0ff */
[----:B------:R-:W-:Y:S01]  /*8050*/  BSSY.RECONVERGENT B0, `(.L_x_135) ;  /* 0x000005e000007945 */ /* 0x000fe20003800200 */
[----:B------:R-:W-:Y:S02]  /*8060*/  LOP3.LUT R21, R49, 0xffffe000, RZ, 0xc0, !PT ;  /* 0xffffe00031157812 */ /* 0x000fe400078ec0ff */
[----:B------:R-:W-:Y:S02]  /*8070*/  LOP3.LUT R26, R51, 0xffffe000, RZ, 0xc0, !PT ;  /* 0xffffe000331a7812 */ /* 0x000fe400078ec0ff */
[----:B------:R-:W-:Y:S01]  /*8080*/  @P6 LEA R0, R77, UR44, 0x3 ;  /* 0x0000002c4d006c11 */ /* 0x000fe2000f8e18ff */
[----:B------:R-:W-:Y:S01]  /*8090*/  IMAD.U32 R77, RZ, RZ, UR47 ;  /* 0x0000002fff4d7e24 */ /* 0x000fe2000f8e00ff */
[----:B------:R-:W-:Y:S02]  /*80a0*/  LOP3.LUT R33, R44, 0xffffe000, RZ, 0xc0, !PT ;  /* 0xffffe0002c217812 */ /* 0x000fe400078ec0ff */
[----:B------:R-:W-:Y:S01]  /*80b0*/  LOP3.LUT R32, R45, 0xffffe000, RZ, 0xc0, !PT ;  /* 0xffffe0002d207812 */ /* 0x000fe200078ec0ff */
[----:B---3--:R-:W1:Y:S01]  /*80c0*/  LDTM.x16 R4, tmem[UR4+0x20] ;  /* 0x00002004000479ee */ /* 0x008e620008240000 */
        /* <DEDUP_REMOVED lines=86> */
.L_x_136:
[----:B------:R-:W-:Y:S05]  /*8630*/  BSYNC.RECONVERGENT B0 ;  /* 0x0000000000007941 */ /* 0x000fea0003800200 */
.L_x_135:
        /* <DEDUP_REMOVED lines=21> */
.L_x_140:
[----:B------:R-:W-:Y:S05]  /*8790*/  BSYNC B0 ;  /* 0x0000000000007941 */ /* 0x000fea0003800000 */
.L_x_139:
[----:B------:R-:W-:Y:S11]  /*87a0*/  ISETP.NE.AND P0, PT, R76, RZ, PT ;  /* 0x000000ff4c00720c */ /* 0x000ff60003f05270 */
[----:B------:R-:W-:Y:S02]  /*87b0*/  @!UPT UIADD3 URZ, UPT, UPT, URZ, URZ, URZ ;  /* 0x000000fffffff290 */ /* 0x000fe4000fffe0ff */
[----:B------:R3:W4:Y:S04]  /*87c0*/  @P0 LDS.128 R48, [R4] ;  /* 0x0000000004300984 */ /* 0x0007280000000c00 */
[----:B------:R3:W1:Y:S04]  /*87d0*/  @P0 LDS.128 R44, [R3+0x10] ;  /* 0x00001000032c0984 */ /* 0x0006680000000c00 */
[----:B------:R3:W1:Y:S04]  /*87e0*/  @P0 LDS.128 R40, [R2+0x20] ;  /* 0x0000200002280984 */ /* 0x0006680000000c00 */
[----:B------:R3:W1:Y:S02]  /*87f0*/  @P0 LDS.128 R36, [R34+0x30] ;  /* 0x0000300022240984 */ /* 0x0006640000000c00 */
.L_x_138:
[----:B------:R-:W-:Y:S05]  /*8800*/  BSYNC B1 ;  /* 0x0000000000017941 */ /* 0x000fea0003800000 */
.L_x_137:
        /* <DEDUP_REMOVED lines=21> */
.L_x_142:
[----:B------:R-:W-:Y:S01]  /*8960*/  ISETP.NE.AND P0, PT, R71, RZ, PT ;  /* 0x000000ff4700720c */ /* 0x000fe20003f05270 */
[----:B------:R-:W-:Y:S05]  /*8970*/  WARPSYNC.ALL ;  /* 0x0000000000007948 */ /* 0x000fea0003800000 */
[----:B------:R-:W-:Y:S01]  /*8980*/  R2UR UR4, R25 ;  /* 0x00000000190472ca */ /* 0x000fe200000e0000 */
[----:B------:R-:W-:Y:S01]  /*8990*/  VIADD R75, R75, 0xd0 ;  /* 0x000000d04b4b7836 */ /* 0x000fe20000000000 */
[----:B----4-:R-:W-:Y:S01]  /*89a0*/  LOP3.LUT R0, R48, 0xffffe000, RZ, 0xc0, !PT ;  /* 0xffffe00030007812 */ /* 0x010fe200078ec0ff */
[----:B------:R-:W-:Y:S01]  /*89b0*/  BSSY.RECONVERGENT B0, `(.L_x_143) ;  /* 0x000005a000007945 */ /* 0x000fe20003800200 */
[----:B---3--:R-:W-:Y:S02]  /*89c0*/  LOP3.LUT R2, R49, 0xffffe000, RZ, 0xc0, !PT ;  /* 0xffffe00031027812 */ /* 0x008fe400078ec0ff */
[----:B------:R-:W-:Y:S02]  /*89d0*/  LOP3.LUT R3, R50, 0xffffe000, RZ, 0xc0, !PT ;  /* 0xffffe00032037812 */ /* 0x000fe400078ec0ff */
[----:B------:R-:W-:Y:S02]  /*89e0*/  LOP3.LUT R20, R51, 0xffffe000, RZ, 0xc0, !PT ;  /* 0xffffe00033147812 */ /* 0x000fe400078ec0ff */
[----:B------:R-:W-:Y:S02]  /*89f0*/  LOP3.LUT R21, R44, 0xffffe000, RZ, 0xc0, !PT ;  /* 0xffffe0002c157812 */ /* 0x000fe400078ec0ff */
[----:B------:R-:W-:Y:S01]  /*8a00*/  LOP3.LUT R26, R45, 0xffffe000, RZ, 0xc0, !PT ;  /* 0xffffe0002d1a7812 */ /* 0x000fe200078ec0ff */
[----:B------:R-:W1:Y:S01]  /*8a10*/  LDTM.x16 R4, tmem[UR4+0x30] ;  /* 0x00003004000479ee */ /* 0x000e620008240000 */
[----:B------:R-:W-:Y:S01]  /*8a20*/  LOP3.LUT R29, R46, 0xffffe000, RZ, 0xc0, !PT ;  /* 0xffffe0002e1d7812 */ /* 0x000fe200078ec0ff */
[----:B------:R-:W-:Y:S01]  /*8a30*/  NOP ;  /* 0x0000000000007918 */ /* 0x000fe20000000000 */
[----:B------:R-:W-:Y:S02]  /*8a40*/  LOP3.LUT R28, R47, 0xffffe000, RZ, 0xc0, !PT ;  /* 0xffffe0002f1c7812 */ /* 0x000fe400078ec0ff */
[----:B------:R-:W-:Y:S02]  /*8a50*/  LOP3.LUT R75, R75, 0xfefffff8, RZ, 0xc0, !PT ;  /* 0xfefffff84b4b7812 */ /* 0x000fe400078ec0ff */
[----:B------:R-:W-:Y:S02]  /*8a60*/  LOP3.LUT R31, R40, 0xffffe000, RZ, 0xc0, !PT ;  /* 0xffffe000281f7812 */ /* 0x000fe400078ec0ff */
[----:B------:R-:W-:Y:S01]  /*8a70*/  LOP3.LUT R30, R41, 0xffffe000, RZ, 0xc0, !PT ;  /* 0xffffe000291e7812 */ /* 0x000fe200078ec0ff */
[----:B-1----:R1:W-:Y:S01]  /*8a80*/  SYNCS.ARRIVE.TRANS64.RED.A1T0 RZ, [R75+URZ], RZ ;  /* 0x000000ff4bff79a7 */ /* 0x0023e200081004ff */
[----:B------:R-:W-:Y:S02]  /*8a90*/  LOP3.LUT R33, R42, 0xffffe000, RZ, 0xc0, !PT ;  /* 0xffffe0002a217812 */ /* 0x000fe400078ec0ff */
[----:B------:R-:W-:Y:S02]  /*8aa0*/  LOP3.LUT R32, R43, 0xffffe000, RZ, 0xc0, !PT ;  /* 0xffffe0002b207812 */ /* 0x000fe400078ec0ff */
[----:B------:R-:W-:Y:S02]  /*8ab0*/  LOP3.LUT R35, R36, 0xffffe000, RZ, 0xc0, !PT ;  /* 0xffffe00024237812 */ /* 0x000fe400078ec0ff */
[----:B------:R-:W-:Y:S02]  /*8ac0*/  LOP3.LUT R34, R37, 0xffffe000, RZ, 0xc0, !PT ;  /* 0xffffe00025227812 */ /* 0x000fe400078ec0ff */
[----:B------:R-:W-:Y:S02]  /*8ad0*/  LOP3.LUT R37, R38, 0xffffe000, RZ, 0xc0, !PT ;  /* 0xffffe00026257812 */ /* 0x000fe400078ec0ff */
[----:B------:R-:W-:Y:S01]  /*8ae0*/  LOP3.LUT R36, R39, 0xffffe000, RZ, 0xc0, !PT ;  /* 0xffffe00027247812 */ /* 0x000fe200078ec0ff */
[C---:B------:R-:W-:Y:S01]  /*8af0*/  FMUL R4, R24.reuse, R4 ;  /* 0x0000000418047220 */ /* 0x040fe20000400000 */
[C---:B------:R-:W-:Y:S01]  /*8b00*/  FMUL R5, R24.reuse, R5 ;  /* 0x0000000518057220 */ /* 0x040fe20000400000 */
[C---:B------:R-:W-:Y:S01]  /*8b10*/  FMUL R6, R24.reuse, R6 ;  /* 0x0000000618067220 */ /* 0x040fe20000400000 */
[C---:B------:R-:W-:Y:S01]  /*8b20*/  FMUL R7, R24.reuse, R7 ;  /* 0x0000000718077220 */ /* 0x040fe20000400000 */
[C---:B------:R-:W-:Y:S01]  /*8b30*/  FFMA R4, R27.reuse, R0, R4 ;  /* 0x000000001b047223 */ /* 0x040fe20000000004 */
[C---:B------:R-:W-:Y:S01]  /*8b40*/  FFMA R5, R27.reuse, R2, R5 ;  /* 0x000000021b057223 */ /* 0x040fe20000000005 */
[C---:B------:R-:W-:Y:S01]  /*8b50*/  FFMA R6, R27.reuse, R3, R6 ;  /* 0x000000031b067223 */ /* 0x040fe20000000006 */
[C---:B------:R-:W-:Y:S01]  /*8b60*/  FFMA R7, R27.reuse, R20, R7 ;  /* 0x000000141b077223 */ /* 0x040fe20000000007 */
[C---:B------:R-:W-:Y:S01]  /*8b70*/  FMUL R8, R24.reuse, R8 ;  /* 0x0000000818087220 */ /* 0x040fe20000400000 */
[C---:B------:R-:W-:Y:S01]  /*8b80*/  FMUL R9, R24.reuse, R9 ;  /* 0x0000000918097220 */ /* 0x040fe20000400000 */
[C---:B------:R-:W-:Y:S01]  /*8b90*/  FMUL R10, R24.reuse, R10 ;  /* 0x0000000a180a7220 */ /* 0x040fe20000400000 */
[C---:B------:R-:W-:Y:S01]  /*8ba0*/  FMUL R11, R24.reuse, R11 ;  /* 0x0000000b180b7220 */ /* 0x040fe20000400000 */
[----:B------:R-:W-:Y:S01]  /*8bb0*/  F2FP.TF32.F32.PACK_B R4, R4 ;  /* 0x00000004ff04723e */ /* 0x000fe200024050ff */
[C---:B------:R-:W-:Y:S01]  /*8bc0*/  FFMA R8, R27.reuse, R21, R8 ;  /* 0x000000151b087223 */ /* 0x040fe20000000008 */
[----:B------:R-:W-:Y:S01]  /*8bd0*/  F2FP.TF32.F32.PACK_B R5, R5 ;  /* 0x00000005ff05723e */ /* 0x000fe200024050ff */
[C---:B------:R-:W-:Y:S01]  /*8be0*/  FFMA R9, R27.reuse, R26, R9 ;  /* 0x0000001a1b097223 */ /* 0x040fe20000000009 */
[----:B------:R-:W-:Y:S01]  /*8bf0*/  F2FP.TF32.F32.PACK_B R6, R6 ;  /* 0x00000006ff06723e */ /* 0x000fe200024050ff */
[C---:B------:R-:W-:Y:S01]  /*8c00*/  FFMA R10, R27.reuse, R29, R10 ;  /* 0x0000001d1b0a7223 */ /* 0x040fe2000000000a */
[----:B------:R-:W-:Y:S01]  /*8c10*/  F2FP.TF32.F32.PACK_B R7, R7 ;  /* 0x00000007ff07723e */ /* 0x000fe200024050ff */
[C---:B------:R-:W-:Y:S01]  /*8c20*/  FFMA R11, R27.reuse, R28, R11 ;  /* 0x0000001c1b0b7223 */ /* 0x040fe2000000000b */
[C---:B------:R-:W-:Y:S01]  /*8c30*/  FMUL R12, R24.reuse, R12 ;  /* 0x0000000c180c7220 */ /* 0x040fe20000400000 */
[----:B------:R-:W-:Y:S01]  /*8c40*/  F2FP.TF32.F32.PACK_B R8, R8 ;  /* 0x00000008ff08723e */ /* 0x000fe200024050ff */
[C---:B------:R-:W-:Y:S01]  /*8c50*/  FMUL R13, R24.reuse, R13 ;  /* 0x0000000d180d7220 */ /* 0x040fe20000400000 */
[----:B------:R1:W-:Y:S01]  /*8c60*/  STS.128 [R69+0x6000], R4 ;  /* 0x0060000445007388 */ /* 0x0003e20000000c00 */
        /* <DEDUP_REMOVED lines=8> */
[C---:B------:R-:W-:Y:S01]  /*8cf0*/  FFMA R15, R27.reuse, R32, R15 ;  /* 0x000000201b0f7223 */ /* 0x040fe2000000000f */
[C---:B------:R-:W-:Y:S01]  /*8d00*/  FMUL R16, R24.reuse, R16 ;  /* 0x0000001018107220 */ /* 0x040fe20000400000 */
[----:B------:R-:W-:Y:S01]  /*8d10*/  F2FP.TF32.F32.PACK_B R12, R12 ;  /* 0x0000000cff0c723e */ /* 0x000fe200024050ff */
[----:B------:R1:W-:Y:S01]  /*8d20*/  STS.128 [R68+0x6010], R8 ;  /* 0x0060100844007388 */ /* 0x0003e20000000c00 */
[C---:B------:R-:W-:Y:S01]  /*8d30*/  FMUL R17, R24.reuse, R17 ;  /* 0x0000001118117220 */ /* 0x040fe20000400000 */
        /* <DEDUP_REMOVED lines=8> */
[----:B------:R-:W-:Y:S01]  /*8dc0*/  FFMA R19, R27, R36, R19 ;  /* 0x000000241b137223 */ /* 0x000fe20000000013 */
[----:B------:R-:W-:Y:S02]  /*8dd0*/  F2FP.TF32.F32.PACK_B R16, R16 ;  /* 0x00000010ff10723e */ /* 0x000fe400024050ff */
[----:B------:R1:W-:Y:S01]  /*8de0*/  STS.128 [R67+0x6020], R12 ;  /* 0x0060200c43007388 */ /* 0x0003e20000000c00 */
[----:B------:R-:W-:Y:S02]  /*8df0*/  F2FP.TF32.F32.PACK_B R17, R17 ;  /* 0x00000011ff11723e */ /* 0x000fe400024050ff */
        /* <DEDUP_REMOVED lines=21> */
.L_x_144:
[----:B------:R-:W-:Y:S05]  /*8f50*/  BSYNC.RECONVERGENT B0 ;  /* 0x0000000000007941 */ /* 0x000fea0003800200 */
.L_x_143:
[----:B------:R-:W-:Y:S01]  /*8f60*/  BAR.SYNC.DEFER_BLOCKING 0x1, 0x80 ;  /* 0x0042000000007b1d */ /* 0x000fe20000010000 */
[----:B------:R-:W-:Y:S01]  /*8f70*/  UISETP.NE.AND UP0, UPT, UR52, -0x4, UPT ;  /* 0xfffffffc3400788c */ /* 0x000fe2000bf05270 */
[----:B------:R-:W-:Y:S08]  /*8f80*/  IADD3 R0, PT, PT, R22, 0x1, RZ ;  /* 0x0000000116007810 */ /* 0x000ff00007ffe0ff */
[----:B------:R-:W-:Y:S05]  /*8f90*/  BRA.U !UP0, `(.L_x_145) ;  /* 0x0000000108287547 */ /* 0x000fea000b800000 */
[----:B------:R-:W-:Y:S01]  /*8fa0*/  ISETP.NE.AND P0, PT, R74, RZ, PT ;  /* 0x000000ff4a00720c */ /* 0x000fe20003f05270 */
[----:B------:R-:W-:Y:S01]  /*8fb0*/  IMAD.U32 R3, RZ, RZ, UR46 ;  /* 0x0000002eff037e24 */ /* 0x000fe2000f8e00ff */
[----:B------:R-:W-:Y:S01]  /*8fc0*/  UIADD3 UR4, UPT, UPT, UR46, 0x1, URZ ;  /* 0x000000012e047890 */ /* 0x000fe2000fffe0ff */
[----:B------:R-:W-:Y:S03]  /*8fd0*/  IMAD.U32 R2, RZ, RZ, UR47 ;  /* 0x0000002fff027e24 */ /* 0x000fe6000f8e00ff */
[----:B------:R-:W-:Y:S04]  /*8fe0*/  UISETP.NE.AND UP0, UPT, UR4, 0x4, UPT ;  /* 0x000000040400788c */ /* 0x000fe8000bf05270 */
[----:B------:R-:W-:Y:S03]  /*8ff0*/  USEL UR46, UR4, URZ, UP0 ;  /* 0x000000ff042e7287 */ /* 0x000fe60008000000 */
[----:B------:R-:W-:Y:S05]  /*9000*/  @P0 LEA R3, R3, UR44, 0x3 ;  /* 0x0000002c03030c11 */ /* 0x000fea000f8e18ff */
[----:B------:R-:W-:Y:S05]  /*9010*/  @P0 VIADD R3, R3, 0x60 ;  /* 0x0000006003030836 */ /* 0x000fea0000000000 */
[----:B------:R-:W-:Y:S04]  /*9020*/  @P0 PRMT R2, R2, 0x654, R3 ;  /* 0x0000065402020816 */ /* 0x000fe80000000003 */
[----:B------:R3:W-:Y:S03]  /*9030*/  @P0 SYNCS.ARRIVE.TRANS64.RED.A1T0 RZ, [R2+URZ], RZ ;  /* 0x000000ff02ff09a7 */ /* 0x0007e600081004ff */
.L_x_145:
[----:B------:R-:W-:Y:S01]  /*9040*/  R2UR UR4, R58 ;  /* 0x000000003a0472ca */ /* 0x000fe200000e0000 */
[----:B------:R-:W-:Y:S01]  /*9050*/  UISETP.NE.AND UP0, UPT, UR62, URZ, UPT ;  /* 0x000000ff3e00728c */ /* 0x000fe2000bf05270 */
[----:B------:R-:W-:Y:S01]  /*9060*/  ISETP.NE.AND P0, PT, R62, 0x2, PT ;  /* 0x000000023e00780c */ /* 0x000fe20003f05270 */
[----:B------:R-:W-:Y:S01]  /*9070*/  UIADD3 UR24, UPT, UPT, UR38, UR63, URZ ;  /* 0x0000003f26187290 */ /* 0x000fe2000fffe0ff */
[----:B------:R-:W-:Y:S01]  /*9080*/  ISETP.NE.AND P1, PT, R0, 0x4, PT ;  /* 0x000000040000780c */ /* 0x000fe20003f25270 */
[----:B------:R-:W-:Y:S01]  /*9090*/  UIADD3 UR52, UPT, UPT, UR52, 0x4, URZ ;  /* 0x0000000434347890 */ /* 0x000fe2000fffe0ff */
[----:B------:R-:W-:Y:S01]  /*90a0*/  SEL R3, RZ, 0x1, P0 ;  /* 0x00000001ff037807 */ /* 0x000fe20000000000 */
[----:B------:R-:W-:Y:S01]  /*90b0*/  UMOV UR36, UR61 ;  /* 0x0000003d00247c82 */ /* 0x000fe20008000000 */
[----:B---3--:R-:W-:Y:S02]  /*90c0*/  SEL R2, RZ, 0x1, P1 ;  /* 0x00000001ff027807 */ /* 0x008fe40000800000 */
[----:B------:R-:W-:Y:S02]  /*90d0*/  LOP3.LUT R64, R64, R3, RZ, 0x3c, !PT ;  /* 0x0000000340407212 */ /* 0x000fe400078e3cff */
[----:B------:R-:W-:Y:S01]  /*90e0*/  LOP3.LUT R65, R65, R2, RZ, 0x3c, !PT ;  /* 0x0000000241417212 */ /* 0x000fe200078e3cff */
[----:B------:R-:W-:Y:S01]  /*90f0*/  UIADD3 UR28, UPT, UPT, UR37, UR4, URZ ;  /* 0x00000004251c7290 */ /* 0x000fe2000fffe0ff */
[----:B------:R-:W-:Y:S02]  /*9100*/  SEL R62, R62, RZ, P0 ;  /* 0x000000ff3e3e7207 */ /* 0x000fe40000000000 */
[----:B------:R-:W-:Y:S01]  /*9110*/  SEL R22, R0, RZ, P1 ;  /* 0x000000ff00167207 */ /* 0x000fe20000800000 */
[----:B------:R-:W-:Y:S08]  /*9120*/  BRA.U UP0, `(.L_x_146) ;  /* 0xffffffc900e07547 */ /* 0x000ff0000b83ffff */
[----:B------:R-:W-:-:S13]  /*9130*/  R2UR UR4, R59 ;  /* 0x000000003b0472ca */ /* 0x000fda00000e0000 */
[----:B------:R-:W-:-:S09]  /*9140*/  UISETP.NE.AND UP0, UPT, UR4, URZ, UPT ;  /* 0x000000ff0400728c */ /* 0x000fd2000bf05270 */
[----:B------:R-:W-:Y:S05]  /*9150*/  BRA.U !UP0, `(.L_x_147) ;  /* 0x0000000108487547 */ /* 0x000fea000b800000 */
[----:B------:R-:W3:Y:S02]  /*9160*/  LDCU.64 UR4, c[0x0][0x890] ;  /* 0x00011200ff0477ac */ /* 0x000ee40008000a00 */
[----:B---3--:R-:W-:-:S04]  /*9170*/  UISETP.NE.U32.AND UP0, UPT, UR4, URZ, UPT ;  /* 0x000000ff0400728c */ /* 0x008fc8000bf05070 */
[----:B------:R-:W-:-:S09]  /*9180*/  UISETP.NE.AND.EX UP0, UPT, UR5, URZ, UPT, UP0 ;  /* 0x000000ff0500728c */ /* 0x000fd2000bf05300 */
[----:B------:R-:W-:Y:S05]  /*9190*/  BRA.U UP0, `(.L_x_148) ;  /* 0x00000001000c7547 */ /* 0x000fea000b800000 */
[----:B------:R-:W-:-:S13]  /*91a0*/  FSETP.NEU.AND P0, PT, R27, RZ, PT ;  /* 0x000000ff1b00720b */ /* 0x000fda0003f0d000 */
[----:B------:R-:W-:Y:S05]  /*91b0*/  @!P0 EXIT ;  /* 0x000000000000894d */ /* 0x000fea0003800000 */
[----:B------:R-:W-:Y:S05]  /*91c0*/  BRA `(.L_x_147) ;  /* 0x00000000002c7947 */ /* 0x000fea0003800000 */
.L_x_148:
[----:B------:R-:W-:Y:S01]  /*91d0*/  ISETP.NE.AND P0, PT, R61, RZ, PT ;  /* 0x000000ff3d00720c */ /* 0x000fe20003f05270 */
[----:B------:R-:W-:-:S12]  /*91e0*/  BSSY.RECONVERGENT B0, `(.L_x_147) ;  /* 0x0000009000007945 */ /* 0x000fd80003800200 */
[----:B------:R-:W-:Y:S05]  /*91f0*/  @P0 BRA `(.L_x_149) ;  /* 0x0000000000140947 */ /* 0x000fea0003800000 */
[----:B------:R-:W3:Y:S02]  /*9200*/  LDCU.64 UR4, c[0x0][0x888] ;  /* 0x00011100ff0477ac */ /* 0x000ee40008000a00 */
[----:B---3--:R-:W-:-:S04]  /*9210*/  ISETP.NE.U32.AND P0, PT, RZ, UR4, PT ;  /* 0x00000004ff007c0c */ /* 0x008fc8000bf05070 */
[----:B------:R-:W-:-:S13]  /*9220*/  ISETP.NE.AND.EX P0, PT, RZ, UR5, PT, P0 ;  /* 0x00000005ff007c0c */ /* 0x000fda000bf05300 */
[----:B------:R-:W-:Y:S05]  /*9230*/  @!P0 EXIT ;  /* 0x000000000000894d */ /* 0x000fea0003800000 */
[----:B------:R-:W-:Y:S05]  /*9240*/  BRA `(.L_x_150) ;  /* 0x0000000000087947 */ /* 0x000fea0003800000 */
.L_x_149:
[----:B------:R-:W-:-:S13]  /*9250*/  FSETP.NEU.AND P0, PT, R27, RZ, PT ;  /* 0x000000ff1b00720b */ /* 0x000fda0003f0d000 */
[----:B------:R-:W-:Y:S05]  /*9260*/  @!P0 EXIT ;  /* 0x000000000000894d */ /* 0x000fea0003800000 */
.L_x_150:
[----:B------:R-:W-:Y:S05]  /*9270*/  BSYNC.RECONVERGENT B0 ;  /* 0x0000000000007941 */ /* 0x000fea0003800200 */
.L_x_147:
[----:B------:R-:W-:Y:S01]  /*9280*/  ULEA UR4, UR46, UR44, 0x3 ;  /* 0x0000002c2e047291 */ /* 0x000fe2000f8e18ff */
[----:B------:R-:W-:-:S04]  /*9290*/  DEPBAR.LE SB0, 0x0 ;  /* 0x000080000000791a */ /* 0x000fc80000000000 */
[----:B------:R-:W-:-:S04]  /*92a0*/  UIADD3 UR4, UPT, UPT, UR4, 0x60, URZ ;  /* 0x0000006004047890 */ /* 0x000fc8000fffe0ff */
[----:B------:R-:W-:-:S09]  /*92b0*/  UPRMT UR4, UR47, 0x654, UR4 ;  /* 0x000006542f047896 */ /* 0x000fd20008000004 */
[----:B------:R-:W-:Y:S01]  /*92c0*/  SYNCS.ARRIVE.TRANS64.RED.A1T0 RZ, [UR4], RZ ;  /* 0x000000ffffff79a7 */ /* 0x000fe20008100404 */
[----:B------:R-:W-:Y:S05]  /*92d0*/  EXIT ;  /* 0x000000000000794d */ /* 0x000fea0003800000 */
.L_x_24:
[----:B----4-:R4:W1:Y:S02]  /*92e0*/  SYNCS.PHASECHK.TRANS64.TRYWAIT P0, [R3+URZ+0x100], R2 ;  /* 0x00010002030075a7 */ /* 0x01086400080011ff */
[----:B-1----:R-:W-:Y:S05]  /*92f0*/  @!P0 NANOSLEEP.SYNCS 0x989680 ;  /* 0x009896800000895d */ /* 0x002fea0003900000 */
[----:B------:R-:W1:Y:S02]  /*9300*/  @!P0 SYNCS.PHASECHK.TRANS64 P0, [R3+URZ+0x100], R2 ;  /* 0x00010002030085a7 */ /* 0x000e6400080010ff */
[----:B-1----:R-:W-:Y:S05]  /*9310*/  @!P0 BRA `(.L_x_24) ;  /* 0xfffffffc00f08947 */ /* 0x002fea000383ffff */
[----:B------:R-:W-:Y:S05]  /*9320*/  BRA `(.L_x_151) ;  /* 0xffffff8400e47947 */ /* 0x000fea000383ffff */
.L_x_27:
[----:B---3--:R-:W-:-:S07]  /*9330*/  MOV R0, UR33 ;  /* 0x0000002100007c02 */ /* 0x008fce0008000f00 */
.L_x_152:
[----:B---3--:R3:W4:Y:S02]  /*9340*/  SYNCS.PHASECHK.TRANS64.TRYWAIT P0, [R0+URZ+0x20], R3 ;  /* 0x00002003000075a7 */ /* 0x00872400080011ff */
[----:B----4-:R-:W-:Y:S05]  /*9350*/  @!P0 NANOSLEEP.SYNCS 0x989680 ;  /* 0x009896800000895d */ /* 0x010fea0003900000 */
[----:B------:R-:W4:Y:S02]  /*9360*/  @!P0 SYNCS.PHASECHK.TRANS64 P0, [R0+URZ+0x20], R3 ;  /* 0x00002003000085a7 */ /* 0x000f2400080010ff */
[----:B----4-:R-:W-:Y:S05]  /*9370*/  @!P0 BRA `(.L_x_152) ;  /* 0xfffffffc00f08947 */ /* 0x010fea000383ffff */
[----:B------:R-:W-:Y:S05]  /*9380*/  BRA `(.L_x_26) ;  /* 0xffffff88003c7947 */ /* 0x000fea000383ffff */
.L_x_34:
[----:B---3--:R-:W-:-:S07]  /*9390*/  MOV R0, UR7 ;  /* 0x0000000700007c02 */ /* 0x008fce0008000f00 */
.L_x_153:
[----:B-1----:R1:W2:Y:S02]  /*93a0*/  SYNCS.PHASECHK.TRANS64.TRYWAIT P0, [R0+URZ+0x20], R3 ;  /* 0x00002003000075a7 */ /* 0x0022a400080011ff */
[----:B--2---:R-:W-:Y:S05]  /*93b0*/  @!P0 NANOSLEEP.SYNCS 0x989680 ;  /* 0x009896800000895d */ /* 0x004fea0003900000 */
[----:B------:R-:W2:Y:S02]  /*93c0*/  @!P0 SYNCS.PHASECHK.TRANS64 P0, [R0+URZ+0x20], R3 ;  /* 0x00002003000085a7 */ /* 0x000ea400080010ff */
[----:B--2---:R-:W-:Y:S05]  /*93d0*/  @!P0 BRA `(.L_x_153) ;  /* 0xfffffffc00f08947 */ /* 0x004fea000383ffff */
[----:B------:R-:W-:Y:S05]  /*93e0*/  BRA `(.L_x_33) ;  /* 0xffffff8c00307947 */ /* 0x000fea000383ffff */
.L_x_41:
[----:B-1----:R1:W2:Y:S02]  /*93f0*/  SYNCS.PHASECHK.TRANS64.TRYWAIT P0, [R3+URZ+0x90], R0 ;  /* 0x00009000030075a7 */ /* 0x0022a400080011ff */
[----:B--2---:R-:W-:Y:S05]  /*9400*/  @!P0 NANOSLEEP.SYNCS 0x989680 ;  /* 0x009896800000895d */ /* 0x004fea0003900000 */
[----:B------:R-:W2:Y:S02]  /*9410*/  @!P0 SYNCS.PHASECHK.TRANS64 P0, [R3+URZ+0x90], R0 ;  /* 0x00009000030085a7 */ /* 0x000ea400080010ff */
[----:B--2---:R-:W-:Y:S05]  /*9420*/  @!P0 BRA `(.L_x_41) ;  /* 0xfffffffc00f08947 */ /* 0x004fea000383ffff */
[----:B------:R-:W-:Y:S05]  /*9430*/  BRA `(.L_x_154) ;  /* 0xffffff9000187947 */ /* 0x000fea000383ffff */
.L_x_45:
[----:B-1----:R-:W-:-:S07]  /*9440*/  MOV R0, UR4 ;  /* 0x0000000400007c02 */ /* 0x002fce0008000f00 */
.L_x_155:
[----:B-1----:R1:W2:Y:S02]  /*9450*/  SYNCS.PHASECHK.TRANS64.TRYWAIT P0, [R0+URZ], R3 ;  /* 0x00000003000075a7 */ /* 0x0022a400080011ff */
[----:B--2---:R-:W-:Y:S05]  /*9460*/  @!P0 NANOSLEEP.SYNCS 0x989680 ;  /* 0x009896800000895d */ /* 0x004fea0003900000 */
[----:B------:R-:W2:Y:S02]  /*9470*/  @!P0 SYNCS.PHASECHK.TRANS64 P0, [R0+URZ], R3 ;  /* 0x00000003000085a7 */ /* 0x000ea400080010ff */
[----:B--2---:R-:W-:Y:S05]  /*9480*/  @!P0 BRA `(.L_x_155) ;  /* 0xfffffffc00f08947 */ /* 0x004fea000383ffff */
[----:B------:R-:W-:Y:S05]  /*9490*/  BRA `(.L_x_156) ;  /* 0xffffff9400c07947 */ /* 0x000fea000383ffff */
.L_x_46:
[----:B------:R-:W-:-:S07]  /*94a0*/  MOV R0, UR5 ;  /* 0x0000000500007c02 */ /* 0x000fce0008000f00 */
.L_x_157:
[----:B-1----:R1:W2:Y:S02]  /*94b0*/  SYNCS.PHASECHK.TRANS64.TRYWAIT P0, [R0+URZ], R3 ;  /* 0x00000003000075a7 */ /* 0x0022a400080011ff */
[----:B--2---:R-:W-:Y:S05]  /*94c0*/  @!P0 NANOSLEEP.SYNCS 0x989680 ;  /* 0x009896800000895d */ /* 0x004fea0003900000 */
[----:B------:R-:W2:Y:S02]  /*94d0*/  @!P0 SYNCS.PHASECHK.TRANS64 P0, [R0+URZ], R3 ;  /* 0x00000003000085a7 */ /* 0x000ea400080010ff */
[----:B--2---:R-:W-:Y:S05]  /*94e0*/  @!P0 BRA `(.L_x_157) ;  /* 0xfffffffc00f08947 */ /* 0x004fea000383ffff */
[----:B------:R-:W-:Y:S05]  /*94f0*/  BRA `(.L_x_158) ;  /* 0xffffff9400cc7947 */ /* 0x000fea000383ffff */
.L_x_47:
[----:B------:R-:W-:-:S07]  /*9500*/  MOV R0, UR5 ;  /* 0x0000000500007c02 */ /* 0x000fce0008000f00 */
.L_x_159:
[----:B-1----:R1:W2:Y:S02]  /*9510*/  SYNCS.PHASECHK.TRANS64.TRYWAIT P0, [R0+URZ], R3 ;  /* 0x00000003000075a7 */ /* 0x0022a400080011ff */
[----:B--2---:R-:W-:Y:S05]  /*9520*/  @!P0 NANOSLEEP.SYNCS 0x989680 ;  /* 0x009896800000895d */ /* 0x004fea0003900000 */
[----:B------:R-:W2:Y:S02]  /*9530*/  @!P0 SYNCS.PHASECHK.TRANS64 P0, [R0+URZ], R3 ;  /* 0x00000003000085a7 */ /* 0x000ea400080010ff */
[----:B--2---:R-:W-:Y:S05]  /*9540*/  @!P0 BRA `(.L_x_159) ;  /* 0xfffffffc00f08947 */ /* 0x004fea000383ffff */
[----:B------:R-:W-:Y:S05]  /*9550*/  BRA `(.L_x_160) ;  /* 0xffffff9400d87947 */ /* 0x000fea000383ffff */
.L_x_50:
[----:B--2---:R2:W3:Y:S02]  /*9560*/  SYNCS.PHASECHK.TRANS64.TRYWAIT P0, [R2+URZ+0xf0], R5 ;  /* 0x0000f005020075a7 */ /* 0x0044e400080011ff */
[----:B---3--:R-:W-:Y:S05]  /*9570*/  @!P0 NANOSLEEP.SYNCS 0x989680 ;  /* 0x009896800000895d */ /* 0x008fea0003900000 */
[----:B------:R-:W3:Y:S02]  /*9580*/  @!P0 SYNCS.PHASECHK.TRANS64 P0, [R2+URZ+0xf0], R5 ;  /* 0x0000f005020085a7 */ /* 0x000ee400080010ff */
[----:B---3--:R-:W-:Y:S05]  /*9590*/  @!P0 BRA `(.L_x_50) ;  /* 0xfffffffc00f08947 */ /* 0x008fea000383ffff */
[----:B------:R-:W-:Y:S05]  /*95a0*/  BRA `(.L_x_161) ;  /* 0xffffff9800347947 */ /* 0x000fea000383ffff */
.L_x_51:
[----:B------:R-:W-:-:S07]  /*95b0*/  MOV R2, UR4 ;  /* 0x0000000400027c02 */ /* 0x000fce0008000f00 */
.L_x_162:
[----:B--2---:R2:W3:Y:S02]  /*95c0*/  SYNCS.PHASECHK.TRANS64.TRYWAIT P0, [R2+URZ+0xa0], R5 ;  /* 0x0000a005020075a7 */ /* 0x0044e400080011ff */
[----:B---3--:R-:W-:Y:S05]  /*95d0*/  @!P0 NANOSLEEP.SYNCS 0x989680 ;  /* 0x009896800000895d */ /* 0x008fea0003900000 */
[----:B------:R-:W3:Y:S02]  /*95e0*/  @!P0 SYNCS.PHASECHK.TRANS64 P0, [R2+URZ+0xa0], R5 ;  /* 0x0000a005020085a7 */ /* 0x000ee400080010ff */
[----:B---3--:R-:W-:Y:S05]  /*95f0*/  @!P0 BRA `(.L_x_162) ;  /* 0xfffffffc00f08947 */ /* 0x008fea000383ffff */
[----:B------:R-:W-:Y:S05]  /*9600*/  BRA `(.L_x_163) ;  /* 0xffffff9800447947 */ /* 0x000fea000383ffff */
.L_x_52:
[----:B--2---:R2:W3:Y:S02]  /*9610*/  SYNCS.PHASECHK.TRANS64.TRYWAIT P1, [R2+URZ+0x90], R5 ;  /* 0x00009005020075a7 */ /* 0x0044e400080211ff */
[----:B---3--:R-:W-:Y:S05]  /*9620*/  @!P1 NANOSLEEP.SYNCS 0x989680 ;  /* 0x009896800000995d */ /* 0x008fea0003900000 */
[----:B------:R-:W3:Y:S02]  /*9630*/  @!P1 SYNCS.PHASECHK.TRANS64 P1, [R2+URZ+0x90], R5 ;  /* 0x00009005020095a7 */ /* 0x000ee400080210ff */
[----:B---3--:R-:W-:Y:S05]  /*9640*/  @!P1 BRA `(.L_x_52) ;  /* 0xfffffffc00f09947 */ /* 0x008fea000383ffff */
[----:B------:R-:W-:Y:S05]  /*9650*/  BRA `(.L_x_164) ;  /* 0xffffff9800747947 */ /* 0x000fea000383ffff */
.L_x_55:
[----:B------:R-:W-:-:S07]  /*9660*/  MOV R0, UR4 ;  /* 0x0000000400007c02 */ /* 0x000fce0008000f00 */
.L_x_165:
[----:B--2---:R2:W3:Y:S02]  /*9670*/  SYNCS.PHASECHK.TRANS64.TRYWAIT P0, [R0+URZ+0xa0], R3 ;  /* 0x0000a003000075a7 */ /* 0x0044e400080011ff */
[----:B---3--:R-:W-:Y:S05]  /*9680*/  @!P0 NANOSLEEP.SYNCS 0x989680 ;  /* 0x009896800000895d */ /* 0x008fea0003900000 */
[----:B------:R-:W3:Y:S02]  /*9690*/  @!P0 SYNCS.PHASECHK.TRANS64 P0, [R0+URZ+0xa0], R3 ;  /* 0x0000a003000085a7 */ /* 0x000ee400080010ff */
[----:B---3--:R-:W-:Y:S05]  /*96a0*/  @!P0 BRA `(.L_x_165) ;  /* 0xfffffffc00f08947 */ /* 0x008fea000383ffff */
[----:B------:R-:W-:Y:S05]  /*96b0*/  BRA `(.L_x_54) ;  /* 0xffffff9800c87947 */ /* 0x000fea000383ffff */
.L_x_64:
[----:B--2---:R-:W-:-:S04]  /*96c0*/  MOV R0, UR5 ;  /* 0x0000000500007c02 */ /* 0x004fc80008000f00 */
[----:B------:R2:W3:Y:S03]  /*96d0*/  SYNCS.PHASECHK.TRANS64.TRYWAIT P0, [R0+URZ+0x8], R7 ;  /* 0x00000807000075a7 */ /* 0x0004e600080011ff */
[----:B---3--:R-:W-:Y:S05]  /*96e0*/  @!P0 NANOSLEEP.SYNCS 0x989680 ;  /* 0x009896800000895d */ /* 0x008fea0003900000 */
[----:B------:R-:W3:Y:S02]  /*96f0*/  @!P0 SYNCS.PHASECHK.TRANS64 P0, [R0+URZ+0x8], R7 ;  /* 0x00000807000085a7 */ /* 0x000ee400080010ff */
[----:B---3--:R-:W-:Y:S05]  /*9700*/  @!P0 BRA `(.L_x_64) ;  /* 0xfffffffc00ec8947 */ /* 0x008fea000383ffff */
[----:B------:R-:W-:Y:S05]  /*9710*/  BRA `(.L_x_63) ;  /* 0xffffff9c007c7947 */ /* 0x000fea000383ffff */
.L_x_66:
[----:B------:R-:W-:Y:S01]  /*9720*/  BSSY B0, `(.L_x_166) ;  /* 0x0000006000007945 */ /* 0x000fe20003800000 */
[----:B------:R-:W-:-:S07]  /*9730*/  MOV R15, 0xffffffff ;  /* 0xffffffff000f7802 */ /* 0x000fce0000000f00 */
[----:B-12--5:R-:W-:Y:S05]  /*9740*/  WARPSYNC.COLLECTIVE R15, `(.L_x_167) ;  /* 0x000000000f0c7348 */ /* 0x026fea0003c00000 */
[----:B------:R-:W-:Y:S02]  /*9750*/  ELECT P6, UR79, PT ;  /* 0x00000000004f782f */ /* 0x000fe400038c0000 */
[----:B------:R-:W-:Y:S01]  /*9760*/  MOV R14, UR79 ;  /* 0x0000004f000e7c02 */ /* 0x000fe20008000f00 */
[----:B-12--5:R-:W-:Y:S10]  /*9770*/  ENDCOLLECTIVE ;  /* 0x000000000000791b */ /* 0x026ff40003800000 */
.L_x_167:
[----:B------:R-:W-:Y:S05]  /*9780*/  BSYNC B0 ;  /* 0x0000000000007941 */ /* 0x000fea0003800000 */
.L_x_166:
[----:B------:R-:W-:Y:S01]  /*9790*/  PLOP3.LUT P0, PT, P6, PT, PT, 0x80, 0x8 ;  /* 0x000000000008781c */ /* 0x000fe2000370f070 */
[----:B------:R-:W-:-:S12]  /*97a0*/  BRA `(.L_x_168) ;  /* 0xffffff9c00a87947 */ /* 0x000fd8000383ffff */
.L_x_68:
[----:B--2---:R-:W-:-:S04]  /*97b0*/  MOV R0, UR5 ;  /* 0x0000000500007c02 */ /* 0x004fc80008000f00 */
[----:B------:R2:W3:Y:S03]  /*97c0*/  SYNCS.PHASECHK.TRANS64.TRYWAIT P0, [R0+URZ+0x8], R5 ;  /* 0x00000805000075a7 */ /* 0x0004e600080011ff */
[----:B---3--:R-:W-:Y:S05]  /*97d0*/  @!P0 NANOSLEEP.SYNCS 0x989680 ;  /* 0x009896800000895d */ /* 0x008fea0003900000 */
[----:B------:R-:W3:Y:S02]  /*97e0*/  @!P0 SYNCS.PHASECHK.TRANS64 P0, [R0+URZ+0x8], R5 ;  /* 0x00000805000085a7 */ /* 0x000ee400080010ff */
[----:B---3--:R-:W-:Y:S05]  /*97f0*/  @!P0 BRA `(.L_x_68) ;  /* 0xfffffffc00ec8947 */ /* 0x008fea000383ffff */
[----:B------:R-:W-:Y:S05]  /*9800*/  BRA `(.L_x_67) ;  /* 0xffffff9c00ac7947 */ /* 0x000fea000383ffff */
.L_x_69:
[----:B-1----:R1:W2:Y:S02]  /*9810*/  SYNCS.PHASECHK.TRANS64.TRYWAIT P0, [R0+URZ+0x90], R5 ;  /* 0x00009005000075a7 */ /* 0x0022a400080011ff */
[----:B--2---:R-:W-:Y:S05]  /*9820*/  @!P0 NANOSLEEP.SYNCS 0x989680 ;  /* 0x009896800000895d */ /* 0x004fea0003900000 */
[----:B------:R-:W2:Y:S02]  /*9830*/  @!P0 SYNCS.PHASECHK.TRANS64 P0, [R0+URZ+0x90], R5 ;  /* 0x00009005000085a7 */ /* 0x000ea400080010ff */
[----:B--2---:R-:W-:Y:S05]  /*9840*/  @!P0 BRA `(.L_x_69) ;  /* 0xfffffffc00f08947 */ /* 0x004fea000383ffff */
[----:B------:R-:W-:Y:S05]  /*9850*/  BRA `(.L_x_169) ;  /* 0xffffffa000b87947 */ /* 0x000fea000383ffff */
.L_x_71:
[----:B------:R-:W-:-:S07]  /*9860*/  MOV R0, UR46 ;  /* 0x0000002e00007c02 */ /* 0x000fce0008000f00 */
.L_x_170:
[----:B-1----:R1:W2:Y:S02]  /*9870*/  SYNCS.PHASECHK.TRANS64.TRYWAIT P0, [R0+URZ+0xd0], R5 ;  /* 0x0000d005000075a7 */ /* 0x0022a400080011ff */
[----:B--2---:R-:W-:Y:S05]  /*9880*/  @!P0 NANOSLEEP.SYNCS 0x989680 ;  /* 0x009896800000895d */ /* 0x004fea0003900000 */
[----:B------:R-:W2:Y:S02]  /*9890*/  @!P0 SYNCS.PHASECHK.TRANS64 P0, [R0+URZ+0xd0], R5 ;  /* 0x0000d005000085a7 */ /* 0x000ea400080010ff */
[----:B--2---:R-:W-:Y:S05]  /*98a0*/  @!P0 BRA `(.L_x_170) ;  /* 0xfffffffc00f08947 */ /* 0x004fea000383ffff */
[----:B------:R-:W-:Y:S05]  /*98b0*/  BRA `(.L_x_171) ;  /* 0xffffffa400047947 */ /* 0x000fea000383ffff */
.L_x_74:
[----:B------:R-:W-:Y:S07]  /*98c0*/  MOV R0, UR7 ;  /* 0x0000000700007c02 */ /* 0x000fee0008000f00 */
.L_x_172:
[----:B-1----:R1:W2:Y:S02]  /*98d0*/  SYNCS.PHASECHK.TRANS64.TRYWAIT P0, [R0+URZ], R5 ;  /* 0x00000005000075a7 */ /* 0x0022a400080011ff */
[----:B--2---:R-:W-:Y:S05]  /*98e0*/  @!P0 NANOSLEEP.SYNCS 0x989680 ;  /* 0x009896800000895d */ /* 0x004fea0003900000 */
[----:B------:R-:W2:Y:S02]  /*98f0*/  @!P0 SYNCS.PHASECHK.TRANS64 P0, [R0+URZ], R5 ;  /* 0x00000005000085a7 */ /* 0x000ea400080010ff */
[----:B--2---:R-:W-:Y:S05]  /*9900*/  @!P0 BRA `(.L_x_172) ;  /* 0xfffffffc00f08947 */ /* 0x004fea000383ffff */
[----:B------:R-:W-:Y:S05]  /*9910*/  BRA `(.L_x_73) ;  /* 0xffffffa400187947 */ /* 0x000fea000383ffff */
.L_x_78:
[----:B-1----:R-:W-:-:S07]  /*9920*/  MOV R0, UR4 ;  /* 0x0000000400007c02 */ /* 0x002fce0008000f00 */
.L_x_173:
[----:B-1----:R1:W2:Y:S02]  /*9930*/  SYNCS.PHASECHK.TRANS64.TRYWAIT P0, [R0+URZ], R3 ;  /* 0x00000003000075a7 */ /* 0x0022a400080011ff */
[----:B--2---:R-:W-:Y:S05]  /*9940*/  @!P0 NANOSLEEP.SYNCS 0x989680 ;  /* 0x009896800000895d */ /* 0x004fea0003900000 */
[----:B------:R-:W2:Y:S02]  /*9950*/  @!P0 SYNCS.PHASECHK.TRANS64 P0, [R0+URZ], R3 ;  /* 0x00000003000085a7 */ /* 0x000ea400080010ff */
[----:B--2---:R-:W-:Y:S05]  /*9960*/  @!P0 BRA `(.L_x_173) ;  /* 0xfffffffc00f08947 */ /* 0x004fea000383ffff */
[----:B------:R-:W-:Y:S05]  /*9970*/  BRA `(.L_x_174) ;  /* 0xffffffa8005c7947 */ /* 0x000fea000383ffff */
.L_x_79:
[----:B------:R-:W-:-:S07]  /*9980*/  MOV R0, UR5 ;  /* 0x0000000500007c02 */ /* 0x000fce0008000f00 */
.L_x_175:
[----:B-1----:R1:W2:Y:S02]  /*9990*/  SYNCS.PHASECHK.TRANS64.TRYWAIT P0, [R0+URZ], R3 ;  /* 0x00000003000075a7 */ /* 0x0022a400080011ff */
[----:B--2---:R-:W-:Y:S05]  /*99a0*/  @!P0 NANOSLEEP.SYNCS 0x989680 ;  /* 0x009896800000895d */ /* 0x004fea0003900000 */
[----:B------:R-:W2:Y:S02]  /*99b0*/  @!P0 SYNCS.PHASECHK.TRANS64 P0, [R0+URZ], R3 ;  /* 0x00000003000085a7 */ /* 0x000ea400080010ff */
[----:B--2---:R-:W-:Y:S05]  /*99c0*/  @!P0 BRA `(.L_x_175) ;  /* 0xfffffffc00f08947 */ /* 0x004fea000383ffff */
[----:B------:R-:W-:Y:S05]  /*99d0*/  BRA `(.L_x_176) ;  /* 0xffffffa800687947 */ /* 0x000fea000383ffff */
.L_x_80:
[----:B------:R-:W-:-:S07]  /*99e0*/  MOV R0, UR5 ;  /* 0x0000000500007c02 */ /* 0x000fce0008000f00 */
.L_x_177:
[----:B-1----:R1:W2:Y:S02]  /*99f0*/  SYNCS.PHASECHK.TRANS64.TRYWAIT P0, [R0+URZ], R3 ;  /* 0x00000003000075a7 */ /* 0x0022a400080011ff */
[----:B--2---:R-:W-:Y:S05]  /*9a00*/  @!P0 NANOSLEEP.SYNCS 0x989680 ;  /* 0x009896800000895d */ /* 0x004fea0003900000 */
[----:B------:R-:W2:Y:S02]  /*9a10*/  @!P0 SYNCS.PHASECHK.TRANS64 P0, [R0+URZ], R3 ;  /* 0x00000003000085a7 */ /* 0x000ea400080010ff */
[----:B--2---:R-:W-:Y:S05]  /*9a20*/  @!P0 BRA `(.L_x_177) ;  /* 0xfffffffc00f08947 */ /* 0x004fea000383ffff */
[----:B------:R-:W-:Y:S05]  /*9a30*/  BRA `(.L_x_178) ;  /* 0xffffffa800747947 */ /* 0x000fea000383ffff */
.L_x_83:
[----:B------:R-:W-:-:S07]  /*9a40*/  MOV R0, UR41 ;  /* 0x0000002900007c02 */ /* 0x000fce0008000f00 */
.L_x_179:
[----:B-1----:R1:W2:Y:S02]  /*9a50*/  SYNCS.PHASECHK.TRANS64.TRYWAIT P1, [R0+URZ+0x110], R3 ;  /* 0x00011003000075a7 */ /* 0x0022a400080211ff */
[----:B--2---:R-:W-:Y:S05]  /*9a60*/  @!P1 NANOSLEEP.SYNCS 0x989680 ;  /* 0x009896800000995d */ /* 0x004fea0003900000 */
[----:B------:R-:W2:Y:S02]  /*9a70*/  @!P1 SYNCS.PHASECHK.TRANS64 P1, [R0+URZ+0x110], R3 ;  /* 0x00011003000095a7 */ /* 0x000ea400080210ff */
[----:B--2---:R-:W-:Y:S05]  /*9a80*/  @!P1 BRA `(.L_x_179) ;  /* 0xfffffffc00f09947 */ /* 0x004fea000383ffff */
[----:B------:R-:W-:Y:S05]  /*9a90*/  BRA `(.L_x_180) ;  /* 0xffffffa800c07947 */ /* 0x000fea000383ffff */
.L_x_88:
[----:B--2---:R2:W3:Y:S02]  /*9aa0*/  SYNCS.PHASECHK.TRANS64.TRYWAIT P0, [R8+URZ+0x90], R5 ;  /* 0x00009005080075a7 */ /* 0x0044e400080011ff */
[----:B---3--:R-:W-:Y:S05]  /*9ab0*/  @!P0 NANOSLEEP.SYNCS 0x989680 ;  /* 0x009896800000895d */ /* 0x008fea0003900000 */
[----:B------:R-:W3:Y:S02]  /*9ac0*/  @!P0 SYNCS.PHASECHK.TRANS64 P0, [R8+URZ+0x90], R5 ;  /* 0x00009005080085a7 */ /* 0x000ee400080010ff */
[----:B---3--:R-:W-:Y:S05]  /*9ad0*/  @!P0 BRA `(.L_x_88) ;  /* 0xfffffffc00f08947 */ /* 0x008fea000383ffff */
[----:B------:R-:W-:Y:S05]  /*9ae0*/  BRA `(.L_x_181) ;  /* 0xffffffac00f87947 */ /* 0x000fea000383ffff */
.L_x_91:
[----:B------:R-:W-:Y:S07]  /*9af0*/  MOV R0, UR21 ;  /* 0x0000001500007c02 */ /* 0x000fee0008000f00 */
.L_x_182:
[----:B--2---:R2:W3:Y:S02]  /*9b00*/  SYNCS.PHASECHK.TRANS64.TRYWAIT P1, [R0+URZ+0x88], R5 ;  /* 0x00008805000075a7 */ /* 0x0044e400080211ff */
[----:B---3--:R-:W-:Y:S05]  /*9b10*/  @!P1 NANOSLEEP.SYNCS 0x989680 ;  /* 0x009896800000995d */ /* 0x008fea0003900000 */
[----:B------:R-:W3:Y:S02]  /*9b20*/  @!P1 SYNCS.PHASECHK.TRANS64 P1, [R0+URZ+0x88], R5 ;  /* 0x00008805000095a7 */ /* 0x000ee400080210ff */
[----:B---3--:R-:W-:Y:S05]  /*9b30*/  @!P1 BRA `(.L_x_182) ;  /* 0xfffffffc00f09947 */ /* 0x008fea000383ffff */
[----:B------:R-:W-:Y:S05]  /*9b40*/  BRA `(.L_x_90) ;  /* 0xffffffb400747947 */ /* 0x000fea000383ffff */
.L_x_94:
[----:B--2---:R-:W-:Y:S07]  /*9b50*/  MOV R5, UR21 ;  /* 0x0000001500057c02 */ /* 0x004fee0008000f00 */
.L_x_183:
[----:B--2---:R2:W3:Y:S02]  /*9b60*/  SYNCS.PHASECHK.TRANS64.TRYWAIT P0, [R5+URZ+0x60], R4 ;  /* 0x00006004050075a7 */ /* 0x0044e400080011ff */
[----:B---3--:R-:W-:Y:S05]  /*9b70*/  @!P0 NANOSLEEP.SYNCS 0x989680 ;  /* 0x009896800000895d */ /* 0x008fea0003900000 */
[----:B------:R-:W3:Y:S02]  /*9b80*/  @!P0 SYNCS.PHASECHK.TRANS64 P0, [R5+URZ+0x60], R4 ;  /* 0x00006004050085a7 */ /* 0x000ee400080010ff */
[----:B---3--:R-:W-:Y:S05]  /*9b90*/  @!P0 BRA `(.L_x_183) ;  /* 0xfffffffc00f08947 */ /* 0x008fea000383ffff */
[----:B------:R-:W-:Y:S05]  /*9ba0*/  BRA `(.L_x_184) ;  /* 0xffffffb400cc7947 */ /* 0x000fea000383ffff */
.L_x_95:
[----:B------:R-:W-:Y:S07]  /*9bb0*/  MOV R5, UR21 ;  /* 0x0000001500057c02 */ /* 0x000fee0008000f00 */
.L_x_185:
[----:B--2---:R2:W3:Y:S02]  /*9bc0*/  SYNCS.PHASECHK.TRANS64.TRYWAIT P0, [R5+URZ+0x68], R4 ;  /* 0x00006804050075a7 */ /* 0x0044e400080011ff */
[----:B---3--:R-:W-:Y:S05]  /*9bd0*/  @!P0 NANOSLEEP.SYNCS 0x989680 ;  /* 0x009896800000895d */ /* 0x008fea0003900000 */
[----:B------:R-:W3:Y:S02]  /*9be0*/  @!P0 SYNCS.PHASECHK.TRANS64 P0, [R5+URZ+0x68], R4 ;  /* 0x00006804050085a7 */ /* 0x000ee400080010ff */
[----:B---3--:R-:W-:Y:S05]  /*9bf0*/  @!P0 BRA `(.L_x_185) ;  /* 0xfffffffc00f08947 */ /* 0x008fea000383ffff */
[----:B------:R-:W-:Y:S05]  /*9c00*/  BRA `(.L_x_186) ;  /* 0xffffffb800087947 */ /* 0x000fea000383ffff */
.L_x_96:
[----:B--2---:R-:W-:Y:S07]  /*9c10*/  MOV R5, UR21 ;  /* 0x0000001500057c02 */ /* 0x004fee0008000f00 */
.L_x_187:
[----:B--2---:R2:W3:Y:S02]  /*9c20*/  SYNCS.PHASECHK.TRANS64.TRYWAIT P0, [R5+URZ+0x70], R4 ;  /* 0x00007004050075a7 */ /* 0x0044e400080011ff */
[----:B---3--:R-:W-:Y:S05]  /*9c30*/  @!P0 NANOSLEEP.SYNCS 0x989680 ;  /* 0x009896800000895d */ /* 0x008fea0003900000 */
[----:B------:R-:W3:Y:S02]  /*9c40*/  @!P0 SYNCS.PHASECHK.TRANS64 P0, [R5+URZ+0x70], R4 ;  /* 0x00007004050085a7 */ /* 0x000ee400080010ff */
[----:B---3--:R-:W-:Y:S05]  /*9c50*/  @!P0 BRA `(.L_x_187) ;  /* 0xfffffffc00f08947 */ /* 0x008fea000383ffff */
[----:B------:R-:W-:Y:S05]  /*9c60*/  BRA `(.L_x_188) ;  /* 0xffffffb800507947 */ /* 0x000fea000383ffff */
.L_x_97:
[----:B--2---:R-:W-:Y:S07]  /*9c70*/  MOV R5, UR21 ;  /* 0x0000001500057c02 */ /* 0x004fee0008000f00 */
.L_x_189:
[----:B--2---:R2:W3:Y:S02]  /*9c80*/  SYNCS.PHASECHK.TRANS64.TRYWAIT P0, [R5+URZ+0x78], R4 ;  /* 0x00007804050075a7 */ /* 0x0044e400080011ff */
[----:B---3--:R-:W-:Y:S05]  /*9c90*/  @!P0 NANOSLEEP.SYNCS 0x989680 ;  /* 0x009896800000895d */ /* 0x008fea0003900000 */
[----:B------:R-:W3:Y:S02]  /*9ca0*/  @!P0 SYNCS.PHASECHK.TRANS64 P0, [R5+URZ+0x78], R4 ;  /* 0x00007804050085a7 */ /* 0x000ee400080010ff */
[----:B---3--:R-:W-:Y:S05]  /*9cb0*/  @!P0 BRA `(.L_x_189) ;  /* 0xfffffffc00f08947 */ /* 0x008fea000383ffff */
[----:B------:R-:W-:Y:S05]  /*9cc0*/  BRA `(.L_x_190) ;  /* 0xffffffb8009c7947 */ /* 0x000fea000383ffff */
.L_x_99:
[----:B------:R-:W-:-:S07]  /*9cd0*/  MOV R0, UR21 ;  /* 0x0000001500007c02 */ /* 0x000fce0008000f00 */
.L_x_191:
[----:B--2---:R2:W3:Y:S02]  /*9ce0*/  SYNCS.PHASECHK.TRANS64.TRYWAIT P0, [R0+URZ+0x60], R3 ;  /* 0x00006003000075a7 */ /* 0x0044e400080011ff */
[----:B---3--:R-:W-:Y:S05]  /*9cf0*/  @!P0 NANOSLEEP.SYNCS 0x989680 ;  /* 0x009896800000895d */ /* 0x008fea0003900000 */
[----:B------:R-:W3:Y:S02]  /*9d00*/  @!P0 SYNCS.PHASECHK.TRANS64 P0, [R0+URZ+0x60], R3 ;  /* 0x00006003000085a7 */ /* 0x000ee400080010ff */
[----:B---3--:R-:W-:Y:S05]  /*9d10*/  @!P0 BRA `(.L_x_191) ;  /* 0xfffffffc00f08947 */ /* 0x008fea000383ffff */
[----:B------:R-:W-:Y:S05]  /*9d20*/  BRA `(.L_x_192) ;  /* 0xffffffbc00107947 */ /* 0x000fea000383ffff */
.L_x_100:
[----:B--2---:R-:W-:-:S07]  /*9d30*/  MOV R0, UR21 ;  /* 0x0000001500007c02 */ /* 0x004fce0008000f00 */
.L_x_193:
[----:B--2---:R2:W3:Y:S02]  /*9d40*/  SYNCS.PHASECHK.TRANS64.TRYWAIT P0, [R0+URZ+0x68], R3 ;  /* 0x00006803000075a7 */ /* 0x0044e400080011ff */
[----:B---3--:R-:W-:Y:S05]  /*9d50*/  @!P0 NANOSLEEP.SYNCS 0x989680 ;  /* 0x009896800000895d */ /* 0x008fea0003900000 */
[----:B------:R-:W3:Y:S02]  /*9d60*/  @!P0 SYNCS.PHASECHK.TRANS64 P0, [R0+URZ+0x68], R3 ;  /* 0x00006803000085a7 */ /* 0x000ee400080010ff */
[----:B---3--:R-:W-:Y:S05]  /*9d70*/  @!P0 BRA `(.L_x_193) ;  /* 0xfffffffc00f08947 */ /* 0x008fea000383ffff */
[----:B------:R-:W-:Y:S05]  /*9d80*/  BRA `(.L_x_194) ;  /* 0xffffffbc00007947 */ /* 0x000fea000383ffff */
.L_x_101:
[----:B--2---:R-:W-:-:S07]  /*9d90*/  MOV R0, UR21 ;  /* 0x0000001500007c02 */ /* 0x004fce0008000f00 */
.L_x_195:
[----:B--2---:R2:W3:Y:S02]  /*9da0*/  SYNCS.PHASECHK.TRANS64.TRYWAIT P0, [R0+URZ+0x70], R3 ;  /* 0x00007003000075a7 */ /* 0x0044e400080011ff */
[----:B---3--:R-:W-:Y:S05]  /*9db0*/  @!P0 NANOSLEEP.SYNCS 0x989680 ;  /* 0x009896800000895d */ /* 0x008fea0003900000 */
[----:B------:R-:W3:Y:S02]  /*9dc0*/  @!P0 SYNCS.PHASECHK.TRANS64 P0, [R0+URZ+0x70], R3 ;  /* 0x00007003000085a7 */ /* 0x000ee400080010ff */
[----:B---3--:R-:W-:Y:S05]  /*9dd0*/  @!P0 BRA `(.L_x_195) ;  /* 0xfffffffc00f08947 */ /* 0x008fea000383ffff */
[----:B------:R-:W-:Y:S05]  /*9de0*/  BRA `(.L_x_196) ;  /* 0xffffffb800f07947 */ /* 0x000fea000383ffff */
.L_x_103:
[----:B-1----:R1:W2:Y:S02]  /*9df0*/  SYNCS.PHASECHK.TRANS64.TRYWAIT P0, [R3+URZ+0x90], R0 ;  /* 0x00009000030075a7 */ /* 0x0022a400080011ff */
[----:B--2---:R-:W-:Y:S05]  /*9e00*/  @!P0 NANOSLEEP.SYNCS 0x989680 ;  /* 0x009896800000895d */ /* 0x004fea0003900000 */
[----:B------:R-:W2:Y:S02]  /*9e10*/  @!P0 SYNCS.PHASECHK.TRANS64 P0, [R3+URZ+0x90], R0 ;  /* 0x00009000030085a7 */ /* 0x000ea400080010ff */
[----:B--2---:R-:W-:Y:S05]  /*9e20*/  @!P0 BRA `(.L_x_103) ;  /* 0xfffffffc00f08947 */ /* 0x004fea000383ffff */
[----:B------:R-:W-:Y:S05]  /*9e30*/  BRA `(.L_x_197) ;  /* 0xffffffbc00b07947 */ /* 0x000fea000383ffff */
.L_x_114:
[----:B-1----:R-:W-:Y:S04]  /*9e40*/  MOV R2, UR44 ;  /* 0x0000002c00027c02 */ /* 0x002fe80008000f00 */
[----:B------:R1:W2:Y:S03]  /*9e50*/  SYNCS.PHASECHK.TRANS64.TRYWAIT P1, [R2+URZ+0x40], R3 ;  /* 0x00004003020075a7 */ /* 0x0002a600080211ff */
[----:B--2---:R-:W-:Y:S05]  /*9e60*/  @!P1 NANOSLEEP.SYNCS 0x989680 ;  /* 0x009896800000995d */ /* 0x004fea0003900000 */
[----:B------:R-:W2:Y:S02]  /*9e70*/  @!P1 SYNCS.PHASECHK.TRANS64 P1, [R2+URZ+0x40], R3 ;  /* 0x00004003020095a7 */ /* 0x000ea400080210ff */
[----:B--2---:R-:W-:Y:S05]  /*9e80*/  @!P1 BRA `(.L_x_114) ;  /* 0xfffffffc00ec9947 */ /* 0x004fea000383ffff */
[----:B------:R-:W-:Y:S05]  /*9e90*/  BRA `(.L_x_113) ;  /* 0xffffffcc00207947 */ /* 0x000fea000383ffff */
.L_x_116:
[----:B-1----:R1:W4:Y:S02]  /*9ea0*/  SYNCS.PHASECHK.TRANS64.TRYWAIT P0, [R75+URZ+0xb0], R0 ;  /* 0x0000b0004b0075a7 */ /* 0x00232400080011ff */
[----:B----4-:R-:W-:Y:S05]  /*9eb0*/  @!P0 NANOSLEEP.SYNCS 0x989680 ;  /* 0x009896800000895d */ /* 0x010fea0003900000 */
[----:B------:R-:W4:Y:S02]  /*9ec0*/  @!P0 SYNCS.PHASECHK.TRANS64 P0, [R75+URZ+0xb0], R0 ;  /* 0x0000b0004b0085a7 */ /* 0x000f2400080010ff */
[----:B----4-:R-:W-:Y:S05]  /*9ed0*/  @!P0 BRA `(.L_x_116) ;  /* 0xfffffffc00f08947 */ /* 0x010fea000383ffff */
[----:B------:R-:W-:Y:S05]  /*9ee0*/  BRA `(.L_x_115) ;  /* 0xffffffcc00487947 */ /* 0x000fea000383ffff */
.L_x_125:
[----:B-1----:R1:W3:Y:S02]  /*9ef0*/  SYNCS.PHASECHK.TRANS64.TRYWAIT P0, [R3+URZ+0x40], R0 ;  /* 0x00004000030075a7 */ /* 0x0022e400080011ff */
[----:B---3--:R-:W-:Y:S05]  /*9f00*/  @!P0 NANOSLEEP.SYNCS 0x989680 ;  /* 0x009896800000895d */ /* 0x008fea0003900000 */
[----:B------:R-:W3:Y:S02]  /*9f10*/  @!P0 SYNCS.PHASECHK.TRANS64 P0, [R3+URZ+0x40], R0 ;  /* 0x00004000030085a7 */ /* 0x000ee400080010ff */
[----:B---3--:R-:W-:Y:S05]  /*9f20*/  @!P0 BRA `(.L_x_125) ;  /* 0xfffffffc00f08947 */ /* 0x008fea000383ffff */
[----:B------:R-:W-:Y:S05]  /*9f30*/  BRA `(.L_x_124) ;  /* 0xffffffd400647947 */ /* 0x000fea000383ffff */
.L_x_133:
[----:B-1----:R1:W3:Y:S02]  /*9f40*/  SYNCS.PHASECHK.TRANS64.TRYWAIT P0, [R0+URZ+0x40], R7 ;  /* 0x00004007000075a7 */ /* 0x0022e400080011ff */
[----:B---3--:R-:W-:Y:S05]  /*9f50*/  @!P0 NANOSLEEP.SYNCS 0x989680 ;  /* 0x009896800000895d */ /* 0x008fea0003900000 */
[----:B------:R-:W3:Y:S02]  /*9f60*/  @!P0 SYNCS.PHASECHK.TRANS64 P0, [R0+URZ+0x40], R7 ;  /* 0x00004007000085a7 */ /* 0x000ee400080010ff */
[----:B---3--:R-:W-:Y:S05]  /*9f70*/  @!P0 BRA `(.L_x_133) ;  /* 0xfffffffc00f08947 */ /* 0x008fea000383ffff */
[----:B------:R-:W-:Y:S05]  /*9f80*/  BRA `(.L_x_132) ;  /* 0xffffffdc00a87947 */ /* 0x000fea000383ffff */
.L_x_141:
[----:B-1----:R1:W3:Y:S02]  /*9f90*/  SYNCS.PHASECHK.TRANS64.TRYWAIT P0, [R0+URZ+0x40], R5 ;  /* 0x00004005000075a7 */ /* 0x0022e400080011ff */
[----:B---3--:R-:W-:Y:S05]  /*9fa0*/  @!P0 NANOSLEEP.SYNCS 0x989680 ;  /* 0x009896800000895d */ /* 0x008fea0003900000 */
[----:B------:R-:W3:Y:S02]  /*9fb0*/  @!P0 SYNCS.PHASECHK.TRANS64 P0, [R0+URZ+0x40], R5 ;  /* 0x00004005000085a7 */ /* 0x000ee400080010ff */
[----:B---3--:R-:W-:Y:S05]  /*9fc0*/  @!P0 BRA `(.L_x_141) ;  /* 0xfffffffc00f08947 */ /* 0x008fea000383ffff */
[----:B------:R-:W-:Y:S05]  /*9fd0*/  BRA `(.L_x_140) ;  /* 0xffffffe400ec7947 */ /* 0x000fea000383ffff */
        .weak           $__internal_0_$__cuda_sm10x_tcgen05_guardrail_trap_col_being_dealloced_not_returned_by_alloc
        .type           $__internal_0_$__cuda_sm10x_tcgen05_guardrail_trap_col_being_dealloced_not_returned_by_alloc,@function
        .size           $__internal_0_$__cuda_sm10x_tcgen05_guardrail_trap_col_being_dealloced_not_returned_by_alloc,($__internal_1_$__cuda_sm10x_tcgen05_guardrail_trap_phase_invalid_during_alloc - $__internal_0_$__cuda_sm10x_tcgen05_guardrail_trap_col_being_dealloced_not_returned_by_alloc)
$__internal_0_$__cuda_sm10x_tcgen05_guardrail_trap_col_being_dealloced_not_returned_by_alloc:
[----:B------:R-:W-:Y:S05]  /*9fe0*/  BPT.TRAP 0x1 ;  /* 0x000000040000795c */ /* 0x000fea0000300000 */
[----:B------:R-:W-:-:S04]  /*9ff0*/  HFMA2 R3, -RZ, RZ, 0, 0 ;  /* 0x00000000ff037431 */ /* 0x000fc800000001ff */
[----:B------:R-:W-:Y:S05]  /*a000*/  RET.REL.NODEC R2 `(_ZN7cutlass13device_kernelINS_4gemm6kernel13GemmUniversalIN4cute5tupleIJiiiiEEENS1_10collective13CollectiveMmaINS1_35MainloopSm100TmaUmmaWarpSpecializedILi4ELi2ELi4ENS5_IJNS4_1CILi8EEENSA_ILi1EEESC_EEEEENS5_IJNSA_ILi256EEENSA_ILi64EEESG_EEENS_10tfloat32_tENS5_IJlSC_lEEESI_SJ_NS4_8TiledMMAINS4_8MMA_AtomIJNS4_23SM100_MMA_TF32_2x1SM_SSISI_SI_fLi256ELi64ELNS4_4UMMA5MajorE0ELSO_0ELNSN_7ScaleInE0ELSP_0EEEEEENS4_6LayoutINS5_IJSC_SC_SC_EEENS5_IJNSA_ILi0EEESU_SU_EEEEENS5_IJNS4_10UnderscoreESX_SX_EEEEENS4_18SM100_TMA_2SM_LOADENS4_14ComposedLayoutINS4_7SwizzleILi3ELi4ELi3EEENS4_18smem_ptr_flag_bitsILi32EEENSS_INS5_IJSB_NSA_ILi32EEEEEENS5_IJS16_SC_EEEEEEEvNS4_8identityENS4_28SM100_TMA_2SM_LOAD_MULTICASTES1A_vS1B_EENS_8epilogue10collective18CollectiveEpilogueINS1E_23Sm100TmaWarpSpecializedILi4ELi2ELi16ELb1ELb0EEEJNS5_IJNSA_ILi128EEESG_SG_EEENS5_IJNSS_IS1J_SC_EENSS_INSA_ILi16EEESC_EEEEESI_SJ_SI_SJ_NS1E_6fusion15FusionCallbacksIS1I_NS1P_17LinearCombinationISI_fSI_fLNS_15FloatRoundStyleE2EEES1K_S1O_JEEENS4_5SM1004TMEM4LOAD26SM100_TMEM_LOAD_32dp32b16xENS4_13SM90_TMA_LOADENS11_INS12_ILi2ELi4ELi3EEES15_NSS_INS5_IJSB_S1M_EEENS5_IJS1M_SC_EEEEEEENS4_39AutoVectorizingCopyWithAssumedAlignmentILi128EEENS4_14SM90_TMA_STOREES24_S26_S26_EEEvvEEEEvNT_6ParamsE) ;  /* 0xffffff5c02fc7950 */ /* 0x000fea0003c3ffff */
        .weak           $__internal_1_$__cuda_sm10x_tcgen05_guardrail_trap_phase_invalid_during_alloc
        .type           $__internal_1_$__cuda_sm10x_tcgen05_guardrail_trap_phase_invalid_during_alloc,@function
        .size           $__internal_1_$__cuda_sm10x_tcgen05_guardrail_trap_phase_invalid_during_alloc,($__internal_2_$__cuda_sm10x_tcgen05_guardrail_trap_unallocated_columns_being_dealloced - $__internal_1_$__cuda_sm10x_tcgen05_guardrail_trap_phase_invalid_during_alloc)
$__internal_1_$__cuda_sm10x_tcgen05_guardrail_trap_phase_invalid_during_alloc:
[----:B------:R-:W-:Y:S05]  /*a010*/  BPT.TRAP 0x1 ;  /* 0x000000040000795c */ /* 0x000fea0000300000 */
[----:B------:R-:W-:-:S04]  /*a020*/  MOV R5, 0x0 ;  /* 0x0000000000057802 */ /* 0x000fc80000000f00 */
[----:B------:R-:W-:Y:S05]  /*a030*/  RET.REL.NODEC R4 `(_ZN7cutlass13device_kernelINS_4gemm6kernel13GemmUniversalIN4cute5tupleIJiiiiEEENS1_10collective13CollectiveMmaINS1_35MainloopSm100TmaUmmaWarpSpecializedILi4ELi2ELi4ENS5_IJNS4_1CILi8EEENSA_ILi1EEESC_EEEEENS5_IJNSA_ILi256EEENSA_ILi64EEESG_EEENS_10tfloat32_tENS5_IJlSC_lEEESI_SJ_NS4_8TiledMMAINS4_8MMA_AtomIJNS4_23SM100_MMA_TF32_2x1SM_SSISI_SI_fLi256ELi64ELNS4_4UMMA5MajorE0ELSO_0ELNSN_7ScaleInE0ELSP_0EEEEEENS4_6LayoutINS5_IJSC_SC_SC_EEENS5_IJNSA_ILi0EEESU_SU_EEEEENS5_IJNS4_10UnderscoreESX_SX_EEEEENS4_18SM100_TMA_2SM_LOADENS4_14ComposedLayoutINS4_7SwizzleILi3ELi4ELi3EEENS4_18smem_ptr_flag_bitsILi32EEENSS_INS5_IJSB_NSA_ILi32EEEEEENS5_IJS16_SC_EEEEEEEvNS4_8identityENS4_28SM100_TMA_2SM_LOAD_MULTICASTES1A_vS1B_EENS_8epilogue10collective18CollectiveEpilogueINS1E_23Sm100TmaWarpSpecializedILi4ELi2ELi16ELb1ELb0EEEJNS5_IJNSA_ILi128EEESG_SG_EEENS5_IJNSS_IS1J_SC_EENSS_INSA_ILi16EEESC_EEEEESI_SJ_SI_SJ_NS1E_6fusion15FusionCallbacksIS1I_NS1P_17LinearCombinationISI_fSI_fLNS_15FloatRoundStyleE2EEES1K_S1O_JEEENS4_5SM1004TMEM4LOAD26SM100_TMEM_LOAD_32dp32b16xENS4_13SM90_TMA_LOADENS11_INS12_ILi2ELi4ELi3EEES15_NSS_INS5_IJSB_S1M_EEENS5_IJS1M_SC_EEEEEEENS4_39AutoVectorizingCopyWithAssumedAlignmentILi128EEENS4_14SM90_TMA_STOREES24_S26_S26_EEEvvEEEEvNT_6ParamsE) ;  /* 0xffffff5c04f07950 */ /* 0x000fea0003c3ffff */
        .weak           $__internal_2_$__cuda_sm10x_tcgen05_guardrail_trap_unallocated_columns_being_dealloced
        .type           $__internal_2_$__cuda_sm10x_tcgen05_guardrail_trap_unallocated_columns_being_dealloced,@function
        .size           $__internal_2_$__cuda_sm10x_tcgen05_guardrail_trap_unallocated_columns_being_dealloced,(.L_x_199 - $__internal_2_$__cuda_sm10x_tcgen05_guardrail_trap_unallocated_columns_being_dealloced)
$__internal_2_$__cuda_sm10x_tcgen05_guardrail_trap_unallocated_columns_being_dealloced:
[----:B------:R-:W-:Y:S05]  /*a040*/  BPT.TRAP 0x1 ;  /* 0x000000040000795c */ /* 0x000fea0000300000 */
[----:B------:R-:W-:-:S04]  /*a050*/  HFMA2 R3, -RZ, RZ, 0, 0 ;  /* 0x00000000ff037431 */ /* 0x000fc800000001ff */
[----:B------:R-:W-:Y:S05]  /*a060*/  RET.REL.NODEC R2 `(_ZN7cutlass13device_kernelINS_4gemm6kernel13GemmUniversalIN4cute5tupleIJiiiiEEENS1_10collective13CollectiveMmaINS1_35MainloopSm100TmaUmmaWarpSpecializedILi4ELi2ELi4ENS5_IJNS4_1CILi8EEENSA_ILi1EEESC_EEEEENS5_IJNSA_ILi256EEENSA_ILi64EEESG_EEENS_10tfloat32_tENS5_IJlSC_lEEESI_SJ_NS4_8TiledMMAINS4_8MMA_AtomIJNS4_23SM100_MMA_TF32_2x1SM_SSISI_SI_fLi256ELi64ELNS4_4UMMA5MajorE0ELSO_0ELNSN_7ScaleInE0ELSP_0EEEEEENS4_6LayoutINS5_IJSC_SC_SC_EEENS5_IJNSA_ILi0EEESU_SU_EEEEENS5_IJNS4_10UnderscoreESX_SX_EEEEENS4_18SM100_TMA_2SM_LOADENS4_14ComposedLayoutINS4_7SwizzleILi3ELi4ELi3EEENS4_18smem_ptr_flag_bitsILi32EEENSS_INS5_IJSB_NSA_ILi32EEEEEENS5_IJS16_SC_EEEEEEEvNS4_8identityENS4_28SM100_TMA_2SM_LOAD_MULTICASTES1A_vS1B_EENS_8epilogue10collective18CollectiveEpilogueINS1E_23Sm100TmaWarpSpecializedILi4ELi2ELi16ELb1ELb0EEEJNS5_IJNSA_ILi128EEESG_SG_EEENS5_IJNSS_IS1J_SC_EENSS_INSA_ILi16EEESC_EEEEESI_SJ_SI_SJ_NS1E_6fusion15FusionCallbacksIS1I_NS1P_17LinearCombinationISI_fSI_fLNS_15FloatRoundStyleE2EEES1K_S1O_JEEENS4_5SM1004TMEM4LOAD26SM100_TMEM_LOAD_32dp32b16xENS4_13SM90_TMA_LOADENS11_INS12_ILi2ELi4ELi3EEES15_NSS_INS5_IJSB_S1M_EEENS5_IJS1M_SC_EEEEEEENS4_39AutoVectorizingCopyWithAssumedAlignmentILi128EEENS4_14SM90_TMA_STOREES24_S26_S26_EEEvvEEEEvNT_6ParamsE) ;  /* 0xffffff5c02e47950 */ /* 0x000fea0003c3ffff */
.L_x_198:
[----:B------:R-:W-:-:S00]  /*a070*/  BRA `(.L_x_198) ;  /* 0xfffffffc00fc7947 */ /* 0x000fc0000383ffff */
[----:B------:R-:W-:-:S00]  /*a080*/  NOP ;  /* 0x0000000000007918 */ /* 0x000fc00000000000 */
[----:B------:R-:W-:-:S00]  /*a090*/  NOP ;  /* 0x0000000000007918 */ /* 0x000fc00000000000 */
[----:B------:R-:W-:-:S00]  /*a0a0*/  NOP ;  /* 0x0000000000007918 */ /* 0x000fc00000000000 */
[----:B------:R-:W-:-:S00]  /*a0b0*/  NOP ;  /* 0x0000000000007918 */ /* 0x000fc00000000000 */
[----:B------:R-:W-:-:S00]  /*a0c0*/  NOP ;  /* 0x0000000000007918 */ /* 0x000fc00000000000 */
[----:B------:R-:W-:-:S00]  /*a0d0*/  NOP ;  /* 0x0000000000007918 */ /* 0x000fc00000000000 */
[----:B------:R-:W-:-:S00]  /*a0e0*/  NOP ;  /* 0x0000000000007918 */ /* 0x000fc00000000000 */
[----:B------:R-:W-:-:S00]  /*a0f0*/  NOP ;  /* 0x0000000000007918 */ /* 0x000fc00000000000 */
.L_x_199:


//--------------------- .nv.global.init           --------------------------
	.section	.nv.global.init,"aw",@progbits
.nv.global.init:
	.type		$str$27,@object
	.size		$str$27,($str$28 - $str$27)
$str$27:
        /*0000*/ 	.byte	0x28, 0x61, 0x64, 0x64, 0x72, 0x65, 0x73, 0x73, 0x20, 0x26, 0x20, 0x6d, 0x61, 0x73, 0x6b, 0x29
        /*0010*/ 	.byte	0x20, 0x3d, 0x3d, 0x20, 0x30, 0x00
	.type		$str$28,@object
	.size		$str$28,($str$26 - $str$28)
$str$28:
        /*0016*/ 	.byte	0x2f, 0x74, 0x6d, 0x70, 0x2f, 0x63, 0x75, 0x74, 0x6c, 0x61, 0x73, 0x73, 0x5f, 0x73, 0x77, 0x65
        /*0026*/ 	.byte	0x65, 0x70, 0x5f, 0x73, 0x72, 0x63, 0x2f, 0x69, 0x6e, 0x63, 0x6c, 0x75, 0x64, 0x65, 0x2f, 0x63
        /*0036*/ 	.byte	0x75, 0x74, 0x65, 0x2f, 0x70, 0x6f, 0x69, 0x6e, 0x74, 0x65, 0x72, 0x5f, 0x66, 0x6c, 0x61, 0x67
        /*0046*/ 	.byte	0x67, 0x65, 0x64, 0x2e, 0x68, 0x70, 0x70, 0x00
	.type		$str$26,@object
	.size		$str$26,($str$25 - $str$26)
$str$26:
        /*004e*/ 	.byte	0x2f, 0x74, 0x6d, 0x70, 0x2f, 0x63, 0x75, 0x74, 0x6c, 0x61, 0x73, 0x73, 0x5f, 0x73, 0x77, 0x65
        /*005e*/ 	.byte	0x65, 0x70, 0x5f, 0x73, 0x72, 0x63, 0x2f, 0x69, 0x6e, 0x63, 0x6c, 0x75, 0x64, 0x65, 0x2f, 0x63
        /*006e*/ 	.byte	0x75, 0x74, 0x65, 0x2f, 0x61, 0x74, 0x6f, 0x6d, 0x2f, 0x63, 0x6f, 0x70, 0x79, 0x5f, 0x74, 0x72
        /*007e*/ 	.byte	0x61, 0x69, 0x74, 0x73, 0x5f, 0x73, 0x6d, 0x31, 0x30, 0x30, 0x2e, 0x68, 0x70, 0x70, 0x00
	.type		$str$25,@object
	.size		$str$25,(__unnamed_1 - $str$25)
$str$25:
        /*008d*/ 	.byte	0x28, 0x28, 0x75, 0x69, 0x6e, 0x74, 0x33, 0x32, 0x5f, 0x74, 0x28, 0x74, 0x68, 0x72, 0x65, 0x61
        /*009d*/ 	.byte	0x64, 0x49, 0x64, 0x78, 0x2e, 0x78, 0x29, 0x20, 0x2f, 0x20, 0x33, 0x32, 0x29, 0x20, 0x25, 0x20
        /*00ad*/ 	.byte	0x34, 0x29, 0x20, 0x3d, 0x3d, 0x20, 0x28, 0x28, 0x28, 0x74, 0x6d, 0x65, 0x6d, 0x5f, 0x61, 0x64
        /*00bd*/ 	.byte	0x64, 0x72, 0x20, 0x3e, 0x3e, 0x20, 0x31, 0x36, 0x29, 0x20, 0x2f, 0x20, 0x33, 0x32, 0x29, 0x20
        /*00cd*/ 	.byte	0x25, 0x20, 0x34, 0x29, 0x00
	.type		__unnamed_1,@object
	.size		__unnamed_1,(__unnamed_2 - __unnamed_1)
__unnamed_1:
        /*00d2*/ 	.byte	0x61, 0x75, 0x74, 0x6f, 0x20, 0x63, 0x75, 0x74, 0x65, 0x3a, 0x3a, 0x61, 0x73, 0x5f, 0x70, 0x6f
        /* <DEDUP_REMOVED lines=24> */
        /*0262*/ 	.byte	0x32, 0x30, 0x34, 0x38, 0x3e, 0x3e, 0x3e, 0x3e, 0x5d, 0x00
	.type		__unnamed_2,@object
	.size		__unnamed_2,(.L_2 - __unnamed_2)
__unnamed_2:
        /* <DEDUP_REMOVED lines=42> */
        /*050c*/ 	.byte	0x3e, 0x5d, 0x00
.L_2:


//--------------------- .nv.shared._ZN7cutlass13device_kernelINS_4gemm6kernel13GemmUniversalIN4cute5tupleIJiiiiEEENS1_10collective13CollectiveMmaINS1_35MainloopSm100TmaUmmaWarpSpecializedILi4ELi2ELi4ENS5_IJNS4_1CILi8EEENSA_ILi1EEESC_EEEEENS5_IJNSA_ILi256EEENSA_ILi64EEESG_EEENS_10tfloat32_tENS5_IJlSC_lEEESI_SJ_NS4_8TiledMMAINS4_8MMA_AtomIJNS4_23SM100_MMA_TF32_2x1SM_SSISI_SI_fLi256ELi64ELNS4_4UMMA5MajorE0ELSO_0ELNSN_7ScaleInE0ELSP_0EEEEEENS4_6LayoutINS5_IJSC_SC_SC_EEENS5_IJNSA_ILi0EEESU_SU_EEEEENS5_IJNS4_10UnderscoreESX_SX_EEEEENS4_18SM100_TMA_2SM_LOADENS4_14ComposedLayoutINS4_7SwizzleILi3ELi4ELi3EEENS4_18smem_ptr_flag_bitsILi32EEENSS_INS5_IJSB_NSA_ILi32EEEEEENS5_IJS16_SC_EEEEEEEvNS4_8identityENS4_28SM100_TMA_2SM_LOAD_MULTICASTES1A_vS1B_EENS_8epilogue10collective18CollectiveEpilogueINS1E_23Sm100TmaWarpSpecializedILi4ELi2ELi16ELb1ELb0EEEJNS5_IJNSA_ILi128EEESG_SG_EEENS5_IJNSS_IS1J_SC_EENSS_INSA_ILi16EEESC_EEEEESI_SJ_SI_SJ_NS1E_6fusion15FusionCallbacksIS1I_NS1P_17LinearCombinationISI_fSI_fLNS_15FloatRoundStyleE2EEES1K_S1O_JEEENS4_5SM1004TMEM4LOAD26SM100_TMEM_LOAD_32dp32b16xENS4_13SM90_TMA_LOADENS11_INS12_ILi2ELi4ELi3EEES15_NSS_INS5_IJSB_S1M_EEENS5_IJS1M_SC_EEEEEEENS4_39AutoVectorizingCopyWithAssumedAlignmentILi128EEENS4_14SM90_TMA_STOREES24_S26_S26_EEEvvEEEEvNT_6ParamsE --------------------------
	.section	.nv.shared._ZN7cutlass13device_kernelINS_4gemm6kernel13GemmUniversalIN4cute5tupleIJiiiiEEENS1_10collective13CollectiveMmaINS1_35MainloopSm100TmaUmmaWarpSpecializedILi4ELi2ELi4ENS5_IJNS4_1CILi8EEENSA_ILi1EEESC_EEEEENS5_IJNSA_ILi256EEENSA_ILi64EEESG_EEENS_10tfloat32_tENS5_IJlSC_lEEESI_SJ_NS4_8TiledMMAINS4_8MMA_AtomIJNS4_23SM100_MMA_TF32_2x1SM_SSISI_SI_fLi256ELi64ELNS4_4UMMA5MajorE0ELSO_0ELNSN_7ScaleInE0ELSP_0EEEEEENS4_6LayoutINS5_IJSC_SC_SC_EEENS5_IJNSA_ILi0EEESU_SU_EEEEENS5_IJNS4_10UnderscoreESX_SX_EEEEENS4_18SM100_TMA_2SM_LOADENS4_14ComposedLayoutINS4_7SwizzleILi3ELi4ELi3EEENS4_18smem_ptr_flag_bitsILi32EEENSS_INS5_IJSB_NSA_ILi32EEEEEENS5_IJS16_SC_EEEEEEEvNS4_8identityENS4_28SM100_TMA_2SM_LOAD_MULTICASTES1A_vS1B_EENS_8epilogue10collective18CollectiveEpilogueINS1E_23Sm100TmaWarpSpecializedILi4ELi2ELi16ELb1ELb0EEEJNS5_IJNSA_ILi128EEESG_SG_EEENS5_IJNSS_IS1J_SC_EENSS_INSA_ILi16EEESC_EEEEESI_SJ_SI_SJ_NS1E_6fusion15FusionCallbacksIS1I_NS1P_17LinearCombinationISI_fSI_fLNS_15FloatRoundStyleE2EEES1K_S1O_JEEENS4_5SM1004TMEM4LOAD26SM100_TMEM_LOAD_32dp32b16xENS4_13SM90_TMA_LOADENS11_INS12_ILi2ELi4ELi3EEES15_NSS_INS5_IJSB_S1M_EEENS5_IJS1M_SC_EEEEEEENS4_39AutoVectorizingCopyWithAssumedAlignmentILi128EEENS4_14SM90_TMA_STOREES24_S26_S26_EEEvvEEEEvNT_6ParamsE,"aw",@nobits
	.sectionflags	@""
	.align	16
	.zero		1024


//--------------------- .nv.shared.reserved.0     --------------------------
	.section	.nv.shared.reserved.0,"aw",@nobits
	.weak		__nv_reservedSMEM_offset_0_alias
	.size		__nv_reservedSMEM_offset_0_alias, 0, 64
	.other		__nv_reservedSMEM_offset_0_alias,@"STO_CUDA_RESERVED_SHARED STV_DEFAULT"
__nv_reservedSMEM_offset_0_alias:
	.zero		0
.nv.shared.reserved.0:
	.zero		64
	.weak		__nv_reservedSMEM_tcgen05_partition
	.type		__nv_reservedSMEM_tcgen05_partition,@object
	.size		__nv_reservedSMEM_tcgen05_partition,(.L_0 - __nv_reservedSMEM_tcgen05_partition)
__nv_reservedSMEM_tcgen05_partition:
	.zero		32
.L_0:


//--------------------- .nv.global                --------------------------
	.section	.nv.global,"aw",@nobits
.nv.global:
	.type		_ZN40_INTERNAL_0a35d047_4_k_cu_6a26d970_232554cute1_E,@object
	.size		_ZN40_INTERNAL_0a35d047_4_k_cu_6a26d970_232554cute1_E,(_ZN40_INTERNAL_0a35d047_4_k_cu_6a26d970_232554cuda3std3__45__cpo6cbeginE - _ZN40_INTERNAL_0a35d047_4_k_cu_6a26d970_232554cute1_E)
_ZN40_INTERNAL_0a35d047_4_k_cu_6a26d970_232554cute1_E:
	.zero		1
	.type		_ZN40_INTERNAL_0a35d047_4_k_cu_6a26d970_232554cuda3std3__45__cpo6cbeginE,@object
	.size		_ZN40_INTERNAL_0a35d047_4_k_cu_6a26d970_232554cuda3std3__45__cpo6cbeginE,(_ZN40_INTERNAL_0a35d047_4_k_cu_6a26d970_232554cuda3std3__48in_placeE - _ZN40_INTERNAL_0a35d047_4_k_cu_6a26d970_232554cuda3std3__45__cpo6cbeginE)
_ZN40_INTERNAL_0a35d047_4_k_cu_6a26d970_232554cuda3std3__45__cpo6cbeginE:
	.zero		1
	.type		_ZN40_INTERNAL_0a35d047_4_k_cu_6a26d970_232554cuda3std3__48in_placeE,@object
	.size		_ZN40_INTERNAL_0a35d047_4_k_cu_6a26d970_232554cuda3std3__48in_placeE,(_ZN40_INTERNAL_0a35d047_4_k_cu_6a26d970_232554cuda3std6ranges3__45__cpo9iter_moveE - _ZN40_INTERNAL_0a35d047_4_k_cu_6a26d970_232554cuda3std3__48in_placeE)
_ZN40_INTERNAL_0a35d047_4_k_cu_6a26d970_232554cuda3std3__48in_placeE:
	.zero		1
	.type		_ZN40_INTERNAL_0a35d047_4_k_cu_6a26d970_232554cuda3std6ranges3__45__cpo9iter_moveE,@object
	.size		_ZN40_INTERNAL_0a35d047_4_k_cu_6a26d970_232554cuda3std6ranges3__45__cpo9iter_moveE,(_ZN40_INTERNAL_0a35d047_4_k_cu_6a26d970_232554cuda3std3__45__cpo5beginE - _ZN40_INTERNAL_0a35d047_4_k_cu_6a26d970_232554cuda3std6ranges3__45__cpo9iter_moveE)
_ZN40_INTERNAL_0a35d047_4_k_cu_6a26d970_232554cuda3std6ranges3__45__cpo9iter_moveE:
	.zero		1
	.type		_ZN40_INTERNAL_0a35d047_4_k_cu_6a26d970_232554cuda3std3__45__cpo5beginE,@object
	.size		_ZN40_INTERNAL_0a35d047_4_k_cu_6a26d970_232554cuda3std3__45__cpo5beginE,(_ZN40_INTERNAL_0a35d047_4_k_cu_6a26d970_232554cuda3std3__442_GLOBAL__N__0a35d047_4_k_cu_6a26d970_232556ignoreE - _ZN40_INTERNAL_0a35d047_4_k_cu_6a26d970_232554cuda3std3__45__cpo5beginE)
_ZN40_INTERNAL_0a35d047_4_k_cu_6a26d970_232554cuda3std3__45__cpo5beginE:
	.zero		1
	.type		_ZN40_INTERNAL_0a35d047_4_k_cu_6a26d970_232554cuda3std3__442_GLOBAL__N__0a35d047_4_k_cu_6a26d970_232556ignoreE,@object
	.size		_ZN40_INTERNAL_0a35d047_4_k_cu_6a26d970_232554cuda3std3__442_GLOBAL__N__0a35d047_4_k_cu_6a26d970_232556ignoreE,(_ZN40_INTERNAL_0a35d047_4_k_cu_6a26d970_232554cute7productE - _ZN40_INTERNAL_0a35d047_4_k_cu_6a26d970_232554cuda3std3__442_GLOBAL__N__0a35d047_4_k_cu_6a26d970_232556ignoreE)
_ZN40_INTERNAL_0a35d047_4_k_cu_6a26d970_232554cuda3std3__442_GLOBAL__N__0a35d047_4_k_cu_6a26d970_232556ignoreE:
	.zero		1
	.type		_ZN40_INTERNAL_0a35d047_4_k_cu_6a26d970_232554cute7productE,@object
	.size		_ZN40_INTERNAL_0a35d047_4_k_cu_6a26d970_232554cute7productE,(_ZN40_INTERNAL_0a35d047_4_k_cu_6a26d970_232554cuda3std3__45__cpo3endE - _ZN40_INTERNAL_0a35d047_4_k_cu_6a26d970_232554cute7productE)
_ZN40_INTERNAL_0a35d047_4_k_cu_6a26d970_232554cute7productE:
	.zero		1
	.type		_ZN40_INTERNAL_0a35d047_4_k_cu_6a26d970_232554cuda3std3__45__cpo3endE,@object
	.size		_ZN40_INTERNAL_0a35d047_4_k_cu_6a26d970_232554cuda3std3__45__cpo3endE,(_ZN40_INTERNAL_0a35d047_4_k_cu_6a26d970_232554cuda3std3__419piecewise_constructE - _ZN40_INTERNAL_0a35d047_4_k_cu_6a26d970_232554cuda3std3__45__cpo3endE)
_ZN40_INTERNAL_0a35d047_4_k_cu_6a26d970_232554cuda3std3__45__cpo3endE:
	.zero		1
	.type		_ZN40_INTERNAL_0a35d047_4_k_cu_6a26d970_232554cuda3std3__419piecewise_constructE,@object
	.size		_ZN40_INTERNAL_0a35d047_4_k_cu_6a26d970_232554cuda3std3__419piecewise_constructE,(_ZN40_INTERNAL_0a35d047_4_k_cu_6a26d970_232554cuda3std3__45__cpo4cendE - _ZN40_INTERNAL_0a35d047_4_k_cu_6a26d970_232554cuda3std3__419piecewise_constructE)
_ZN40_INTERNAL_0a35d047_4_k_cu_6a26d970_232554cuda3std3__419piecewise_constructE:
	.zero		1
	.type		_ZN40_INTERNAL_0a35d047_4_k_cu_6a26d970_232554cuda3std3__45__cpo4cendE,@object
	.size		_ZN40_INTERNAL_0a35d047_4_k_cu_6a26d970_232554cuda3std3__45__cpo4cendE,(_ZN40_INTERNAL_0a35d047_4_k_cu_6a26d970_232554cuda3std6ranges3__45__cpo4swapE - _ZN40_INTERNAL_0a35d047_4_k_cu_6a26d970_232554cuda3std3__45__cpo4cendE)
_ZN40_INTERNAL_0a35d047_4_k_cu_6a26d970_232554cuda3std3__45__cpo4cendE:
	.zero		1
	.type		_ZN40_INTERNAL_0a35d047_4_k_cu_6a26d970_232554cuda3std6ranges3__45__cpo4swapE,@object
	.size		_ZN40_INTERNAL_0a35d047_4_k_cu_6a26d970_232554cuda3std6ranges3__45__cpo4swapE,(.L_10 - _ZN40_INTERNAL_0a35d047_4_k_cu_6a26d970_232554cuda3std6ranges3__45__cpo4swapE)
_ZN40_INTERNAL_0a35d047_4_k_cu_6a26d970_232554cuda3std6ranges3__45__cpo4swapE:
	.zero		1
.L_10:


//--------------------- .nv.constant0._ZN7cutlass13device_kernelINS_4gemm6kernel13GemmUniversalIN4cute5tupleIJiiiiEEENS1_10collective13CollectiveMmaINS1_35MainloopSm100TmaUmmaWarpSpecializedILi4ELi2ELi4ENS5_IJNS4_1CILi8EEENSA_ILi1EEESC_EEEEENS5_IJNSA_ILi256EEENSA_ILi64EEESG_EEENS_10tfloat32_tENS5_IJlSC_lEEESI_SJ_NS4_8TiledMMAINS4_8MMA_AtomIJNS4_23SM100_MMA_TF32_2x1SM_SSISI_SI_fLi256ELi64ELNS4_4UMMA5MajorE0ELSO_0ELNSN_7ScaleInE0ELSP_0EEEEEENS4_6LayoutINS5_IJSC_SC_SC_EEENS5_IJNSA_ILi0EEESU_SU_EEEEENS5_IJNS4_10UnderscoreESX_SX_EEEEENS4_18SM100_TMA_2SM_LOADENS4_14ComposedLayoutINS4_7SwizzleILi3ELi4ELi3EEENS4_18smem_ptr_flag_bitsILi32EEENSS_INS5_IJSB_NSA_ILi32EEEEEENS5_IJS16_SC_EEEEEEEvNS4_8identityENS4_28SM100_TMA_2SM_LOAD_MULTICASTES1A_vS1B_EENS_8epilogue10collective18CollectiveEpilogueINS1E_23Sm100TmaWarpSpecializedILi4ELi2ELi16ELb1ELb0EEEJNS5_IJNSA_ILi128EEESG_SG_EEENS5_IJNSS_IS1J_SC_EENSS_INSA_ILi16EEESC_EEEEESI_SJ_SI_SJ_NS1E_6fusion15FusionCallbacksIS1I_NS1P_17LinearCombinationISI_fSI_fLNS_15FloatRoundStyleE2EEES1K_S1O_JEEENS4_5SM1004TMEM4LOAD26SM100_TMEM_LOAD_32dp32b16xENS4_13SM90_TMA_LOADENS11_INS12_ILi2ELi4ELi3EEES15_NSS_INS5_IJSB_S1M_EEENS5_IJS1M_SC_EEEEEEENS4_39AutoVectorizingCopyWithAssumedAlignmentILi128EEENS4_14SM90_TMA_STOREES24_S26_S26_EEEvvEEEEvNT_6ParamsE --------------------------
	.section	.nv.constant0._ZN7cutlass13device_kernelINS_4gemm6kernel13GemmUniversalIN4cute5tupleIJiiiiEEENS1_10collective13CollectiveMmaINS1_35MainloopSm100TmaUmmaWarpSpecializedILi4ELi2ELi4ENS5_IJNS4_1CILi8EEENSA_ILi1EEESC_EEEEENS5_IJNSA_ILi256EEENSA_ILi64EEESG_EEENS_10tfloat32_tENS5_IJlSC_lEEESI_SJ_NS4_8TiledMMAINS4_8MMA_AtomIJNS4_23SM100_MMA_TF32_2x1SM_SSISI_SI_fLi256ELi64ELNS4_4UMMA5MajorE0ELSO_0ELNSN_7ScaleInE0ELSP_0EEEEEENS4_6LayoutINS5_IJSC_SC_SC_EEENS5_IJNSA_ILi0EEESU_SU_EEEEENS5_IJNS4_10UnderscoreESX_SX_EEEEENS4_18SM100_TMA_2SM_LOADENS4_14ComposedLayoutINS4_7SwizzleILi3ELi4ELi3EEENS4_18smem_ptr_flag_bitsILi32EEENSS_INS5_IJSB_NSA_ILi32EEEEEENS5_IJS16_SC_EEEEEEEvNS4_8identityENS4_28SM100_TMA_2SM_LOAD_MULTICASTES1A_vS1B_EENS_8epilogue10collective18CollectiveEpilogueINS1E_23Sm100TmaWarpSpecializedILi4ELi2ELi16ELb1ELb0EEEJNS5_IJNSA_ILi128EEESG_SG_EEENS5_IJNSS_IS1J_SC_EENSS_INSA_ILi16EEESC_EEEEESI_SJ_SI_SJ_NS1E_6fusion15FusionCallbacksIS1I_NS1P_17LinearCombinationISI_fSI_fLNS_15FloatRoundStyleE2EEES1K_S1O_JEEENS4_5SM1004TMEM4LOAD26SM100_TMEM_LOAD_32dp32b16xENS4_13SM90_TMA_LOADENS11_INS12_ILi2ELi4ELi3EEES15_NSS_INS5_IJSB_S1M_EEENS5_IJS1M_SC_EEEEEEENS4_39AutoVectorizingCopyWithAssumedAlignmentILi128EEENS4_14SM90_TMA_STOREES24_S26_S26_EEEvvEEEEvNT_6ParamsE,"a",@progbits
	.sectionflags	@""
	.align	4
.nv.constant0._ZN7cutlass13device_kernelINS_4gemm6kernel13GemmUniversalIN4cute5tupleIJiiiiEEENS1_10collective13CollectiveMmaINS1_35MainloopSm100TmaUmmaWarpSpecializedILi4ELi2ELi4ENS5_IJNS4_1CILi8EEENSA_ILi1EEESC_EEEEENS5_IJNSA_ILi256EEENSA_ILi64EEESG_EEENS_10tfloat32_tENS5_IJlSC_lEEESI_SJ_NS4_8TiledMMAINS4_8MMA_AtomIJNS4_23SM100_MMA_TF32_2x1SM_SSISI_SI_fLi256ELi64ELNS4_4UMMA5MajorE0ELSO_0ELNSN_7ScaleInE0ELSP_0EEEEEENS4_6LayoutINS5_IJSC_SC_SC_EEENS5_IJNSA_ILi0EEESU_SU_EEEEENS5_IJNS4_10UnderscoreESX_SX_EEEEENS4_18SM100_TMA_2SM_LOADENS4_14ComposedLayoutINS4_7SwizzleILi3ELi4ELi3EEENS4_18smem_ptr_flag_bitsILi32EEENSS_INS5_IJSB_NSA_ILi32EEEEEENS5_IJS16_SC_EEEEEEEvNS4_8identityENS4_28SM100_TMA_2SM_LOAD_MULTICASTES1A_vS1B_EENS_8epilogue10collective18CollectiveEpilogueINS1E_23Sm100TmaWarpSpecializedILi4ELi2ELi16ELb1ELb0EEEJNS5_IJNSA_ILi128EEESG_SG_EEENS5_IJNSS_IS1J_SC_EENSS_INSA_ILi16EEESC_EEEEESI_SJ_SI_SJ_NS1E_6fusion15FusionCallbacksIS1I_NS1P_17LinearCombinationISI_fSI_fLNS_15FloatRoundStyleE2EEES1K_S1O_JEEENS4_5SM1004TMEM4LOAD26SM100_TMEM_LOAD_32dp32b16xENS4_13SM90_TMA_LOADENS11_INS12_ILi2ELi4ELi3EEES15_NSS_INS5_IJSB_S1M_EEENS5_IJS1M_SC_EEEEEEENS4_39AutoVectorizingCopyWithAssumedAlignmentILi128EEENS4_14SM90_TMA_STOREES24_S26_S26_EEEvvEEEEvNT_6ParamsE:
	.zero		2944


//--------------------- SYMBOLS --------------------------

	.type		.nv.reservedSmem.offset0,@object
	.size		.nv.reservedSmem.offset0,0x4
	.type		.nv.reservedSmem.cap,@object
	.size		.nv.reservedSmem.cap,0x4
	.type		__assertfail,@function
